//
// Generated by NVIDIA NVVM Compiler
//
// Compiler Build ID: CL-36424714
// Cuda compilation tools, release 13.0, V13.0.88
// Based on NVVM 20.0.0
//

.version 9.0
.target sm_100
.address_size 64

	// .globl	_Z4ornlPjP17curandStateXORWOW
.global .align 4 .b8 precalc_xorwow_matrix[102400];
.global .align 4 .b8 precalc_xorwow_offset_matrix[102400];
.global .align 4 .b8 mrg32k3aM1[2304];
.global .align 4 .b8 mrg32k3aM2[2304];
.global .align 4 .b8 mrg32k3aM1SubSeq[2016];
.global .align 4 .b8 mrg32k3aM2SubSeq[2016];
.global .align 4 .b8 mrg32k3aM1Seq[2304];
.global .align 4 .b8 mrg32k3aM2Seq[2304];
.const .align 8 .b8 __cr_lgamma_table[72];
// _ZZ4ornlPjP17curandStateXORWOWE5count has been demoted

.visible .entry _Z4ornlPjP17curandStateXORWOW(
	.param .u64 .ptr .align 1 _Z4ornlPjP17curandStateXORWOW_param_0,
	.param .u64 .ptr .align 1 _Z4ornlPjP17curandStateXORWOW_param_1
)
{
	.reg .pred 	%p<35>;
	.reg .b32 	%r<663>;
	.reg .b32 	%f<25>;
	.reg .b64 	%rd<20>;
	// demoted variable
	.shared .align 4 .b8 _ZZ4ornlPjP17curandStateXORWOWE5count[1024];
	ld.param.u64 	%rd8, [_Z4ornlPjP17curandStateXORWOW_param_0];
	ld.param.u64 	%rd9, [_Z4ornlPjP17curandStateXORWOW_param_1];
	mov.u32 	%r1, %tid.x;
	mov.u32 	%r2, %ntid.x;
	mov.u32 	%r254, %ctaid.x;
	mad.lo.s32 	%r3, %r2, %r254, %r1;
	setp.gt.u32 	%p1, %r3, 99;
	@%p1 bra 	$L__BB0_59;
	cvta.to.global.u64 	%rd10, %rd9;
	cvt.u64.u32 	%rd19, %r3;
	mul.wide.u32 	%rd11, %r3, 48;
	add.s64 	%rd2, %rd10, %rd11;
	xor.b32  	%r257, %r3, -1429050551;
	mul.lo.s32 	%r4, %r257, 1099087573;
	add.s32 	%r258, %r4, -638133224;
	add.s32 	%r553, %r4, 123456789;
	st.global.v2.u32 	[%rd2], {%r258, %r553};
	xor.b32  	%r552, %r4, 362436069;
	mov.b32 	%r551, -123459836;
	st.global.v2.u32 	[%rd2+8], {%r552, %r551};
	add.s32 	%r549, %r4, 5783321;
	mov.b32 	%r550, -589760388;
	st.global.v2.u32 	[%rd2+16], {%r550, %r549};
	setp.eq.s32 	%p2, %r3, 0;
	@%p2 bra 	$L__BB0_43;
	mov.b32 	%r535, 0;
	mov.b32 	%r551, -123459836;
	mov.b32 	%r550, -589760388;
	mov.u64 	%rd13, precalc_xorwow_matrix;
$L__BB0_3:
	and.b64  	%rd4, %rd19, 3;
	setp.eq.s64 	%p3, %rd4, 0;
	@%p3 bra 	$L__BB0_42;
	mul.wide.u32 	%rd12, %r535, 3200;
	add.s64 	%rd5, %rd13, %rd12;
	cvt.u32.u64 	%r14, %rd4;
	mov.b32 	%r536, 0;
$L__BB0_5:
	mov.b32 	%r549, 0;
	mov.u32 	%r550, %r549;
	mov.u32 	%r551, %r549;
	mov.u32 	%r552, %r549;
	mov.u32 	%r553, %r549;
	mov.u32 	%r542, %r549;
$L__BB0_6:
	mul.wide.u32 	%rd14, %r542, 4;
	add.s64 	%rd15, %rd2, %rd14;
	ld.global.u32 	%r22, [%rd15+4];
	shl.b32 	%r23, %r542, 5;
	mov.b32 	%r548, 0;
$L__BB0_7:
	.pragma "nounroll";
	shr.u32 	%r265, %r22, %r548;
	and.b32  	%r266, %r265, 1;
	setp.eq.b32 	%p4, %r266, 1;
	not.pred 	%p5, %p4;
	add.s32 	%r267, %r23, %r548;
	mul.lo.s32 	%r268, %r267, 5;
	mul.wide.u32 	%rd16, %r268, 4;
	add.s64 	%rd6, %rd5, %rd16;
	@%p5 bra 	$L__BB0_9;
	ld.global.u32 	%r269, [%rd6];
	xor.b32  	%r553, %r553, %r269;
	ld.global.u32 	%r270, [%rd6+4];
	xor.b32  	%r552, %r552, %r270;
	ld.global.u32 	%r271, [%rd6+8];
	xor.b32  	%r551, %r551, %r271;
	ld.global.u32 	%r272, [%rd6+12];
	xor.b32  	%r550, %r550, %r272;
	ld.global.u32 	%r273, [%rd6+16];
	xor.b32  	%r549, %r549, %r273;
$L__BB0_9:
	and.b32  	%r275, %r265, 2;
	setp.eq.s32 	%p6, %r275, 0;
	@%p6 bra 	$L__BB0_11;
	ld.global.u32 	%r276, [%rd6+20];
	xor.b32  	%r553, %r553, %r276;
	ld.global.u32 	%r277, [%rd6+24];
	xor.b32  	%r552, %r552, %r277;
	ld.global.u32 	%r278, [%rd6+28];
	xor.b32  	%r551, %r551, %r278;
	ld.global.u32 	%r279, [%rd6+32];
	xor.b32  	%r550, %r550, %r279;
	ld.global.u32 	%r280, [%rd6+36];
	xor.b32  	%r549, %r549, %r280;
$L__BB0_11:
	and.b32  	%r282, %r265, 4;
	setp.eq.s32 	%p7, %r282, 0;
	@%p7 bra 	$L__BB0_13;
	ld.global.u32 	%r283, [%rd6+40];
	xor.b32  	%r553, %r553, %r283;
	ld.global.u32 	%r284, [%rd6+44];
	xor.b32  	%r552, %r552, %r284;
	ld.global.u32 	%r285, [%rd6+48];
	xor.b32  	%r551, %r551, %r285;
	ld.global.u32 	%r286, [%rd6+52];
	xor.b32  	%r550, %r550, %r286;
	ld.global.u32 	%r287, [%rd6+56];
	xor.b32  	%r549, %r549, %r287;
$L__BB0_13:
	and.b32  	%r289, %r265, 8;
	setp.eq.s32 	%p8, %r289, 0;
	@%p8 bra 	$L__BB0_15;
	ld.global.u32 	%r290, [%rd6+60];
	xor.b32  	%r553, %r553, %r290;
	ld.global.u32 	%r291, [%rd6+64];
	xor.b32  	%r552, %r552, %r291;
	ld.global.u32 	%r292, [%rd6+68];
	xor.b32  	%r551, %r551, %r292;
	ld.global.u32 	%r293, [%rd6+72];
	xor.b32  	%r550, %r550, %r293;
	ld.global.u32 	%r294, [%rd6+76];
	xor.b32  	%r549, %r549, %r294;
$L__BB0_15:
	and.b32  	%r296, %r265, 16;
	setp.eq.s32 	%p9, %r296, 0;
	@%p9 bra 	$L__BB0_17;
	ld.global.u32 	%r297, [%rd6+80];
	xor.b32  	%r553, %r553, %r297;
	ld.global.u32 	%r298, [%rd6+84];
	xor.b32  	%r552, %r552, %r298;
	ld.global.u32 	%r299, [%rd6+88];
	xor.b32  	%r551, %r551, %r299;
	ld.global.u32 	%r300, [%rd6+92];
	xor.b32  	%r550, %r550, %r300;
	ld.global.u32 	%r301, [%rd6+96];
	xor.b32  	%r549, %r549, %r301;
$L__BB0_17:
	and.b32  	%r303, %r265, 32;
	setp.eq.s32 	%p10, %r303, 0;
	@%p10 bra 	$L__BB0_19;
	ld.global.u32 	%r304, [%rd6+100];
	xor.b32  	%r553, %r553, %r304;
	ld.global.u32 	%r305, [%rd6+104];
	xor.b32  	%r552, %r552, %r305;
	ld.global.u32 	%r306, [%rd6+108];
	xor.b32  	%r551, %r551, %r306;
	ld.global.u32 	%r307, [%rd6+112];
	xor.b32  	%r550, %r550, %r307;
	ld.global.u32 	%r308, [%rd6+116];
	xor.b32  	%r549, %r549, %r308;
$L__BB0_19:
	and.b32  	%r310, %r265, 64;
	setp.eq.s32 	%p11, %r310, 0;
	@%p11 bra 	$L__BB0_21;
	ld.global.u32 	%r311, [%rd6+120];
	xor.b32  	%r553, %r553, %r311;
	ld.global.u32 	%r312, [%rd6+124];
	xor.b32  	%r552, %r552, %r312;
	ld.global.u32 	%r313, [%rd6+128];
	xor.b32  	%r551, %r551, %r313;
	ld.global.u32 	%r314, [%rd6+132];
	xor.b32  	%r550, %r550, %r314;
	ld.global.u32 	%r315, [%rd6+136];
	xor.b32  	%r549, %r549, %r315;
$L__BB0_21:
	and.b32  	%r317, %r265, 128;
	setp.eq.s32 	%p12, %r317, 0;
	@%p12 bra 	$L__BB0_23;
	ld.global.u32 	%r318, [%rd6+140];
	xor.b32  	%r553, %r553, %r318;
	ld.global.u32 	%r319, [%rd6+144];
	xor.b32  	%r552, %r552, %r319;
	ld.global.u32 	%r320, [%rd6+148];
	xor.b32  	%r551, %r551, %r320;
	ld.global.u32 	%r321, [%rd6+152];
	xor.b32  	%r550, %r550, %r321;
	ld.global.u32 	%r322, [%rd6+156];
	xor.b32  	%r549, %r549, %r322;
$L__BB0_23:
	and.b32  	%r324, %r265, 256;
	setp.eq.s32 	%p13, %r324, 0;
	@%p13 bra 	$L__BB0_25;
	ld.global.u32 	%r325, [%rd6+160];
	xor.b32  	%r553, %r553, %r325;
	ld.global.u32 	%r326, [%rd6+164];
	xor.b32  	%r552, %r552, %r326;
	ld.global.u32 	%r327, [%rd6+168];
	xor.b32  	%r551, %r551, %r327;
	ld.global.u32 	%r328, [%rd6+172];
	xor.b32  	%r550, %r550, %r328;
	ld.global.u32 	%r329, [%rd6+176];
	xor.b32  	%r549, %r549, %r329;
$L__BB0_25:
	and.b32  	%r331, %r265, 512;
	setp.eq.s32 	%p14, %r331, 0;
	@%p14 bra 	$L__BB0_27;
	ld.global.u32 	%r332, [%rd6+180];
	xor.b32  	%r553, %r553, %r332;
	ld.global.u32 	%r333, [%rd6+184];
	xor.b32  	%r552, %r552, %r333;
	ld.global.u32 	%r334, [%rd6+188];
	xor.b32  	%r551, %r551, %r334;
	ld.global.u32 	%r335, [%rd6+192];
	xor.b32  	%r550, %r550, %r335;
	ld.global.u32 	%r336, [%rd6+196];
	xor.b32  	%r549, %r549, %r336;
$L__BB0_27:
	and.b32  	%r338, %r265, 1024;
	setp.eq.s32 	%p15, %r338, 0;
	@%p15 bra 	$L__BB0_29;
	ld.global.u32 	%r339, [%rd6+200];
	xor.b32  	%r553, %r553, %r339;
	ld.global.u32 	%r340, [%rd6+204];
	xor.b32  	%r552, %r552, %r340;
	ld.global.u32 	%r341, [%rd6+208];
	xor.b32  	%r551, %r551, %r341;
	ld.global.u32 	%r342, [%rd6+212];
	xor.b32  	%r550, %r550, %r342;
	ld.global.u32 	%r343, [%rd6+216];
	xor.b32  	%r549, %r549, %r343;
$L__BB0_29:
	and.b32  	%r345, %r265, 2048;
	setp.eq.s32 	%p16, %r345, 0;
	@%p16 bra 	$L__BB0_31;
	ld.global.u32 	%r346, [%rd6+220];
	xor.b32  	%r553, %r553, %r346;
	ld.global.u32 	%r347, [%rd6+224];
	xor.b32  	%r552, %r552, %r347;
	ld.global.u32 	%r348, [%rd6+228];
	xor.b32  	%r551, %r551, %r348;
	ld.global.u32 	%r349, [%rd6+232];
	xor.b32  	%r550, %r550, %r349;
	ld.global.u32 	%r350, [%rd6+236];
	xor.b32  	%r549, %r549, %r350;
$L__BB0_31:
	and.b32  	%r352, %r265, 4096;
	setp.eq.s32 	%p17, %r352, 0;
	@%p17 bra 	$L__BB0_33;
	ld.global.u32 	%r353, [%rd6+240];
	xor.b32  	%r553, %r553, %r353;
	ld.global.u32 	%r354, [%rd6+244];
	xor.b32  	%r552, %r552, %r354;
	ld.global.u32 	%r355, [%rd6+248];
	xor.b32  	%r551, %r551, %r355;
	ld.global.u32 	%r356, [%rd6+252];
	xor.b32  	%r550, %r550, %r356;
	ld.global.u32 	%r357, [%rd6+256];
	xor.b32  	%r549, %r549, %r357;
$L__BB0_33:
	and.b32  	%r359, %r265, 8192;
	setp.eq.s32 	%p18, %r359, 0;
	@%p18 bra 	$L__BB0_35;
	ld.global.u32 	%r360, [%rd6+260];
	xor.b32  	%r553, %r553, %r360;
	ld.global.u32 	%r361, [%rd6+264];
	xor.b32  	%r552, %r552, %r361;
	ld.global.u32 	%r362, [%rd6+268];
	xor.b32  	%r551, %r551, %r362;
	ld.global.u32 	%r363, [%rd6+272];
	xor.b32  	%r550, %r550, %r363;
	ld.global.u32 	%r364, [%rd6+276];
	xor.b32  	%r549, %r549, %r364;
$L__BB0_35:
	and.b32  	%r366, %r265, 16384;
	setp.eq.s32 	%p19, %r366, 0;
	@%p19 bra 	$L__BB0_37;
	ld.global.u32 	%r367, [%rd6+280];
	xor.b32  	%r553, %r553, %r367;
	ld.global.u32 	%r368, [%rd6+284];
	xor.b32  	%r552, %r552, %r368;
	ld.global.u32 	%r369, [%rd6+288];
	xor.b32  	%r551, %r551, %r369;
	ld.global.u32 	%r370, [%rd6+292];
	xor.b32  	%r550, %r550, %r370;
	ld.global.u32 	%r371, [%rd6+296];
	xor.b32  	%r549, %r549, %r371;
$L__BB0_37:
	and.b32  	%r373, %r265, 32768;
	setp.eq.s32 	%p20, %r373, 0;
	@%p20 bra 	$L__BB0_39;
	ld.global.u32 	%r374, [%rd6+300];
	xor.b32  	%r553, %r553, %r374;
	ld.global.u32 	%r375, [%rd6+304];
	xor.b32  	%r552, %r552, %r375;
	ld.global.u32 	%r376, [%rd6+308];
	xor.b32  	%r551, %r551, %r376;
	ld.global.u32 	%r377, [%rd6+312];
	xor.b32  	%r550, %r550, %r377;
	ld.global.u32 	%r378, [%rd6+316];
	xor.b32  	%r549, %r549, %r378;
$L__BB0_39:
	add.s32 	%r548, %r548, 16;
	setp.ne.s32 	%p21, %r548, 32;
	@%p21 bra 	$L__BB0_7;
	mad.lo.s32 	%r379, %r542, -31, %r23;
	add.s32 	%r542, %r379, 1;
	setp.ne.s32 	%p22, %r542, 5;
	@%p22 bra 	$L__BB0_6;
	st.global.u32 	[%rd2+4], %r553;
	st.global.u32 	[%rd2+8], %r552;
	st.global.u32 	[%rd2+12], %r551;
	st.global.u32 	[%rd2+16], %r550;
	st.global.u32 	[%rd2+20], %r549;
	add.s32 	%r536, %r536, 1;
	setp.lt.u32 	%p23, %r536, %r14;
	@%p23 bra 	$L__BB0_5;
$L__BB0_42:
	shr.u64 	%rd7, %rd19, 2;
	add.s32 	%r535, %r535, 1;
	setp.gt.u64 	%p24, %rd19, 3;
	mov.u64 	%rd19, %rd7;
	@%p24 bra 	$L__BB0_3;
$L__BB0_43:
	mov.b32 	%r640, 0;
	st.global.v2.u32 	[%rd2+24], {%r640, %r640};
	st.global.u32 	[%rd2+32], %r640;
	mov.b64 	%rd17, 0;
	st.global.u64 	[%rd2+40], %rd17;
	add.s32 	%r639, %r4, -637770787;
	mov.u32 	%r646, %r640;
$L__BB0_44:
	shr.u32 	%r381, %r553, 2;
	xor.b32  	%r382, %r381, %r553;
	shl.b32 	%r383, %r549, 4;
	shl.b32 	%r384, %r382, 1;
	xor.b32  	%r385, %r384, %r383;
	xor.b32  	%r386, %r385, %r382;
	xor.b32  	%r387, %r386, %r549;
	add.s32 	%r388, %r387, %r639;
	cvt.rn.f32.u32 	%f1, %r388;
	fma.rn.f32 	%f2, %f1, 0f2F800000, 0f2F000000;
	shr.u32 	%r389, %r552, 2;
	xor.b32  	%r390, %r389, %r552;
	shl.b32 	%r391, %r387, 4;
	shl.b32 	%r392, %r390, 1;
	xor.b32  	%r393, %r392, %r391;
	xor.b32  	%r394, %r393, %r390;
	xor.b32  	%r395, %r394, %r387;
	add.s32 	%r396, %r639, %r395;
	add.s32 	%r397, %r396, 362437;
	cvt.rn.f32.u32 	%f3, %r397;
	fma.rn.f32 	%f4, %f3, 0f2F800000, 0f2F000000;
	mul.f32 	%f5, %f4, %f4;
	fma.rn.f32 	%f6, %f2, %f2, %f5;
	cvt.rzi.s32.f32 	%r398, %f6;
	shr.u32 	%r399, %r551, 2;
	xor.b32  	%r400, %r399, %r551;
	shl.b32 	%r401, %r395, 4;
	shl.b32 	%r402, %r400, 1;
	xor.b32  	%r403, %r402, %r401;
	xor.b32  	%r404, %r403, %r400;
	xor.b32  	%r405, %r404, %r395;
	add.s32 	%r406, %r639, %r405;
	add.s32 	%r407, %r406, 724874;
	cvt.rn.f32.u32 	%f7, %r407;
	fma.rn.f32 	%f8, %f7, 0f2F800000, 0f2F000000;
	shr.u32 	%r408, %r550, 2;
	xor.b32  	%r409, %r408, %r550;
	shl.b32 	%r410, %r405, 4;
	shl.b32 	%r411, %r409, 1;
	xor.b32  	%r412, %r411, %r410;
	xor.b32  	%r413, %r412, %r409;
	xor.b32  	%r553, %r413, %r405;
	add.s32 	%r414, %r639, %r553;
	add.s32 	%r415, %r414, 1087311;
	cvt.rn.f32.u32 	%f9, %r415;
	fma.rn.f32 	%f10, %f9, 0f2F800000, 0f2F000000;
	mul.f32 	%f11, %f10, %f10;
	fma.rn.f32 	%f12, %f8, %f8, %f11;
	cvt.rzi.s32.f32 	%r416, %f12;
	add.s32 	%r417, %r398, %r416;
	shr.u32 	%r418, %r549, 2;
	xor.b32  	%r419, %r418, %r549;
	shl.b32 	%r420, %r553, 4;
	shl.b32 	%r421, %r419, 1;
	xor.b32  	%r422, %r421, %r420;
	xor.b32  	%r423, %r422, %r419;
	xor.b32  	%r552, %r423, %r553;
	add.s32 	%r424, %r639, %r552;
	add.s32 	%r425, %r424, 1449748;
	cvt.rn.f32.u32 	%f13, %r425;
	fma.rn.f32 	%f14, %f13, 0f2F800000, 0f2F000000;
	shr.u32 	%r426, %r387, 2;
	xor.b32  	%r427, %r426, %r387;
	shl.b32 	%r428, %r552, 4;
	shl.b32 	%r429, %r427, 1;
	xor.b32  	%r430, %r429, %r428;
	xor.b32  	%r431, %r430, %r427;
	xor.b32  	%r551, %r431, %r552;
	add.s32 	%r432, %r639, %r551;
	add.s32 	%r433, %r432, 1812185;
	cvt.rn.f32.u32 	%f15, %r433;
	fma.rn.f32 	%f16, %f15, 0f2F800000, 0f2F000000;
	mul.f32 	%f17, %f16, %f16;
	fma.rn.f32 	%f18, %f14, %f14, %f17;
	cvt.rzi.s32.f32 	%r434, %f18;
	add.s32 	%r435, %r417, %r434;
	shr.u32 	%r436, %r395, 2;
	xor.b32  	%r437, %r436, %r395;
	shl.b32 	%r438, %r551, 4;
	shl.b32 	%r439, %r437, 1;
	xor.b32  	%r440, %r439, %r438;
	xor.b32  	%r441, %r440, %r437;
	xor.b32  	%r550, %r441, %r551;
	add.s32 	%r442, %r639, %r550;
	add.s32 	%r443, %r442, 2174622;
	cvt.rn.f32.u32 	%f19, %r443;
	fma.rn.f32 	%f20, %f19, 0f2F800000, 0f2F000000;
	shr.u32 	%r444, %r405, 2;
	xor.b32  	%r445, %r444, %r405;
	shl.b32 	%r446, %r550, 4;
	shl.b32 	%r447, %r445, 1;
	xor.b32  	%r448, %r447, %r446;
	xor.b32  	%r449, %r448, %r445;
	xor.b32  	%r549, %r449, %r550;
	add.s32 	%r450, %r639, %r549;
	add.s32 	%r451, %r450, 2537059;
	cvt.rn.f32.u32 	%f21, %r451;
	fma.rn.f32 	%f22, %f21, 0f2F800000, 0f2F000000;
	mul.f32 	%f23, %f22, %f22;
	fma.rn.f32 	%f24, %f20, %f20, %f23;
	cvt.rzi.s32.f32 	%r452, %f24;
	add.s32 	%r453, %r435, %r452;
	sub.s32 	%r454, %r640, %r453;
	add.s32 	%r640, %r454, 4;
	add.s32 	%r646, %r646, 4;
	add.s32 	%r639, %r639, 2899496;
	setp.ne.s32 	%p25, %r646, 100000;
	@%p25 bra 	$L__BB0_44;
	st.global.v2.u32 	[%rd2+8], {%r552, %r551};
	st.global.v2.u32 	[%rd2+16], {%r550, %r549};
	add.s32 	%r455, %r4, -1165177256;
	st.global.v2.u32 	[%rd2], {%r455, %r553};
	shl.b32 	%r456, %r1, 2;
	mov.u32 	%r457, _ZZ4ornlPjP17curandStateXORWOWE5count;
	add.s32 	%r458, %r457, %r456;
	st.shared.u32 	[%r458], %r640;
	bar.sync 	0;
	setp.ne.s32 	%p26, %r1, 0;
	@%p26 bra 	$L__BB0_59;
	and.b32  	%r221, %r2, 15;
	setp.lt.u32 	%p27, %r2, 16;
	mov.b32 	%r654, 0;
	mov.u32 	%r662, %r654;
	@%p27 bra 	$L__BB0_49;
	and.b32  	%r654, %r2, 2032;
	add.s32 	%r647, %r457, 32;
	and.b32  	%r464, %r2, -16;
	neg.s32 	%r648, %r464;
	mov.b32 	%r662, 0;
$L__BB0_48:
	.pragma "nounroll";
	ld.shared.u32 	%r465, [%r647+-32];
	add.s32 	%r466, %r465, %r662;
	ld.shared.u32 	%r467, [%r647+-28];
	add.s32 	%r468, %r467, %r466;
	ld.shared.u32 	%r469, [%r647+-24];
	add.s32 	%r470, %r469, %r468;
	ld.shared.u32 	%r471, [%r647+-20];
	add.s32 	%r472, %r471, %r470;
	ld.shared.u32 	%r473, [%r647+-16];
	add.s32 	%r474, %r473, %r472;
	ld.shared.u32 	%r475, [%r647+-12];
	add.s32 	%r476, %r475, %r474;
	ld.shared.u32 	%r477, [%r647+-8];
	add.s32 	%r478, %r477, %r476;
	ld.shared.u32 	%r479, [%r647+-4];
	add.s32 	%r480, %r479, %r478;
	ld.shared.u32 	%r481, [%r647];
	add.s32 	%r482, %r481, %r480;
	ld.shared.u32 	%r483, [%r647+4];
	add.s32 	%r484, %r483, %r482;
	ld.shared.u32 	%r485, [%r647+8];
	add.s32 	%r486, %r485, %r484;
	ld.shared.u32 	%r487, [%r647+12];
	add.s32 	%r488, %r487, %r486;
	ld.shared.u32 	%r489, [%r647+16];
	add.s32 	%r490, %r489, %r488;
	ld.shared.u32 	%r491, [%r647+20];
	add.s32 	%r492, %r491, %r490;
	ld.shared.u32 	%r493, [%r647+24];
	add.s32 	%r494, %r493, %r492;
	ld.shared.u32 	%r495, [%r647+28];
	add.s32 	%r662, %r495, %r494;
	add.s32 	%r648, %r648, 16;
	add.s32 	%r647, %r647, 64;
	setp.ne.s32 	%p28, %r648, 0;
	@%p28 bra 	$L__BB0_48;
$L__BB0_49:
	setp.eq.s32 	%p29, %r221, 0;
	@%p29 bra 	$L__BB0_58;
	and.b32  	%r233, %r2, 7;
	setp.lt.u32 	%p30, %r221, 8;
	@%p30 bra 	$L__BB0_52;
	shl.b32 	%r497, %r654, 2;
	add.s32 	%r499, %r457, %r497;
	ld.shared.u32 	%r500, [%r499];
	add.s32 	%r501, %r500, %r662;
	ld.shared.u32 	%r502, [%r499+4];
	add.s32 	%r503, %r502, %r501;
	ld.shared.u32 	%r504, [%r499+8];
	add.s32 	%r505, %r504, %r503;
	ld.shared.u32 	%r506, [%r499+12];
	add.s32 	%r507, %r506, %r505;
	ld.shared.u32 	%r508, [%r499+16];
	add.s32 	%r509, %r508, %r507;
	ld.shared.u32 	%r510, [%r499+20];
	add.s32 	%r511, %r510, %r509;
	ld.shared.u32 	%r512, [%r499+24];
	add.s32 	%r513, %r512, %r511;
	ld.shared.u32 	%r514, [%r499+28];
	add.s32 	%r662, %r514, %r513;
	add.s32 	%r654, %r654, 8;
$L__BB0_52:
	setp.eq.s32 	%p31, %r233, 0;
	@%p31 bra 	$L__BB0_58;
	and.b32  	%r239, %r2, 3;
	setp.lt.u32 	%p32, %r233, 4;
	@%p32 bra 	$L__BB0_55;
	shl.b32 	%r516, %r654, 2;
	add.s32 	%r518, %r457, %r516;
	ld.shared.u32 	%r519, [%r518];
	add.s32 	%r520, %r519, %r662;
	ld.shared.u32 	%r521, [%r518+4];
	add.s32 	%r522, %r521, %r520;
	ld.shared.u32 	%r523, [%r518+8];
	add.s32 	%r524, %r523, %r522;
	ld.shared.u32 	%r525, [%r518+12];
	add.s32 	%r662, %r525, %r524;
	add.s32 	%r654, %r654, 4;
$L__BB0_55:
	setp.eq.s32 	%p33, %r239, 0;
	@%p33 bra 	$L__BB0_58;
	shl.b32 	%r526, %r654, 2;
	add.s32 	%r660, %r457, %r526;
	neg.s32 	%r659, %r239;
$L__BB0_57:
	.pragma "nounroll";
	ld.shared.u32 	%r528, [%r660];
	add.s32 	%r662, %r528, %r662;
	add.s32 	%r660, %r660, 4;
	add.s32 	%r659, %r659, 1;
	setp.ne.s32 	%p34, %r659, 0;
	@%p34 bra 	$L__BB0_57;
$L__BB0_58:
	cvta.to.global.u64 	%rd18, %rd8;
	atom.global.add.u32 	%r529, [%rd18], %r662;
$L__BB0_59:
	ret;

}


// ===== COMPILED SASS (sm_100) =====

	.target	sm_100

	.elftype	@"ET_EXEC"


//--------------------- .note.nv.tkinfo           --------------------------
	.section	.note.nv.tkinfo,"",@"SHT_NOTE"
	.sectionflags	@"SHF_NOTE_NV_TKINFO"
	.tkinfo
        /*0018*/ 	.word	0x00000002
        /*0030*/ 	.string	""
        /*0030*/ 	.string	"ptxas"
        /*0030*/ 	.string	"Cuda compilation tools, release 13.0, V13.0.88"
        /*0030*/ 	.string	"Build cuda_13.0.r13.0/compiler.36424714_0"
        /*0030*/ 	.string	"-arch sm_100 -m 64 "



//--------------------- .note.nv.cuinfo           --------------------------
	.section	.note.nv.cuinfo,"",@"SHT_NOTE"
	.sectionflags	@"SHF_NOTE_NV_CUINFO"
        /*0018*/ 	.short	0x0002
        /*001a*/ 	.short	0x0064
        /*001c*/ 	.short	0x0082
	.zero		2


//--------------------- .nv.info                  --------------------------
	.section	.nv.info,"",@"SHT_CUDA_INFO"
	.align	4


	//----- nvinfo : EIATTR_REGCOUNT
	.align		4
        /*0000*/ 	.byte	0x04, 0x2f
        /*0002*/ 	.short	(.L_10 - .L_9)
	.align		4
.L_9:
        /*0004*/ 	.word	index@(_Z4ornlPjP17curandStateXORWOW)
        /*0008*/ 	.word	0x0000001f


	//----- nvinfo : EIATTR_FRAME_SIZE
	.align		4
.L_10:
        /*000c*/ 	.byte	0x04, 0x11
        /*000e*/ 	.short	(.L_12 - .L_11)
	.align		4
.L_11:
        /*0010*/ 	.word	index@(_Z4ornlPjP17curandStateXORWOW)
        /*0014*/ 	.word	0x00000000


	//----- nvinfo : EIATTR_MIN_STACK_SIZE
	.align		4
.L_12:
        /*0018*/ 	.byte	0x04, 0x12
        /*001a*/ 	.short	(.L_14 - .L_13)
	.align		4
.L_13:
        /*001c*/ 	.word	index@(_Z4ornlPjP17curandStateXORWOW)
        /*0020*/ 	.word	0x00000000
.L_14:


//--------------------- .nv.compat                --------------------------
	.section	.nv.compat,"",@"SHT_CUDA_COMPAT_INFO"
	.align	4
        /*0000*/ 	.byte	0x02, 0x09, 0x00, 0x00, 0x02, 0x02, 0x01, 0x00, 0x02, 0x05, 0x05, 0x00, 0x03, 0x07, 0x01, 0x01
        /*0010*/ 	.byte	0x02, 0x03, 0x00, 0x00, 0x02, 0x06, 0x01, 0x00, 0x04, 0x0b, 0x08, 0x00, 0x09, 0x00, 0x00, 0x00
        /*0020*/ 	.byte	0x00, 0x00, 0x00, 0x00


//--------------------- .nv.info._Z4ornlPjP17curandStateXORWOW --------------------------
	.section	.nv.info._Z4ornlPjP17curandStateXORWOW,"",@"SHT_CUDA_INFO"
	.sectionflags	@""
	.align	4


	//----- nvinfo : EIATTR_CUDA_API_VERSION
	.align		4
        /*0000*/ 	.byte	0x04, 0x37
        /*0002*/ 	.short	(.L_16 - .L_15)
.L_15:
        /*0004*/ 	.word	0x00000082


	//----- nvinfo : EIATTR_KPARAM_INFO
	.align		4
.L_16:
        /*0008*/ 	.byte	0x04, 0x17
        /*000a*/ 	.short	(.L_18 - .L_17)
.L_17:
        /*000c*/ 	.word	0x00000000
        /*0010*/ 	.short	0x0001
        /*0012*/ 	.short	0x0008
        /*0014*/ 	.byte	0x00, 0xf5, 0x21, 0x00


	//----- nvinfo : EIATTR_KPARAM_INFO
	.align		4
.L_18:
        /*0018*/ 	.byte	0x04, 0x17
        /*001a*/ 	.short	(.L_20 - .L_19)
.L_19:
        /*001c*/ 	.word	0x00000000
        /*0020*/ 	.short	0x0000
        /*0022*/ 	.short	0x0000
        /*0024*/ 	.byte	0x00, 0xf5, 0x21, 0x00


	//----- nvinfo : EIATTR_SPARSE_MMA_MASK
	.align		4
.L_20:
        /*0028*/ 	.byte	0x03, 0x50
        /*002a*/ 	.short	0x0000


	//----- nvinfo : EIATTR_MAXREG_COUNT
	.align		4
        /*002c*/ 	.byte	0x03, 0x1b
        /*002e*/ 	.short	0x00ff


	//----- nvinfo : EIATTR_NUM_BARRIERS
	.align		4
        /*0030*/ 	.byte	0x02, 0x4c
        /*0032*/ 	.byte	0x01
	.zero		1


	//----- nvinfo : EIATTR_MERCURY_ISA_VERSION
	.align		4
        /*0034*/ 	.byte	0x03, 0x5f
        /*0036*/ 	.short	0x0101


	//----- nvinfo : EIATTR_VRC_CTA_INIT_COUNT
	.align		4
        /*0038*/ 	.byte	0x02, 0x4a
	.zero		1
	.zero		1


	//----- nvinfo : EIATTR_EXIT_INSTR_OFFSETS
	.align		4
        /*003c*/ 	.byte	0x04, 0x1c
        /*003e*/ 	.short	(.L_22 - .L_21)


	//   ....[0]....
.L_21:
        /*0040*/ 	.word	0x00000060


	//   ....[1]....
        /*0044*/ 	.word	0x000016a0


	//   ....[2]....
        /*0048*/ 	.word	0x00001a70


	//----- nvinfo : EIATTR_CRS_STACK_SIZE
	.align		4
.L_22:
        /*004c*/ 	.byte	0x04, 0x1e
        /*004e*/ 	.short	(.L_24 - .L_23)
.L_23:
        /*0050*/ 	.word	0x00000000


	//----- nvinfo : EIATTR_CBANK_PARAM_SIZE
	.align		4
.L_24:
        /*0054*/ 	.byte	0x03, 0x19
        /*0056*/ 	.short	0x0010


	//----- nvinfo : EIATTR_PARAM_CBANK
	.align		4
        /*0058*/ 	.byte	0x04, 0x0a
        /*005a*/ 	.short	(.L_26 - .L_25)
	.align		4
.L_25:
        /*005c*/ 	.word	index@(.nv.constant0._Z4ornlPjP17curandStateXORWOW)
        /*0060*/ 	.short	0x0380
        /*0062*/ 	.short	0x0010


	//----- nvinfo : EIATTR_SW_WAR
	.align		4
.L_26:
        /*0064*/ 	.byte	0x04, 0x36
        /*0066*/ 	.short	(.L_28 - .L_27)
.L_27:
        /*0068*/ 	.word	0x00000008
.L_28:


//--------------------- .nv.callgraph             --------------------------
	.section	.nv.callgraph,"",@"SHT_CUDA_CALLGRAPH"
	.align	4
	.sectionentsize	8
	.align		4
        /*0000*/ 	.word	0x00000000
	.align		4
        /*0004*/ 	.word	0xffffffff
	.align		4
        /*0008*/ 	.word	0x00000000
	.align		4
        /*000c*/ 	.word	0xfffffffe
	.align		4
        /*0010*/ 	.word	0x00000000
	.align		4
        /*0014*/ 	.word	0xfffffffd
	.align		4
        /*0018*/ 	.word	0x00000000
	.align		4
        /*001c*/ 	.word	0xfffffffc


//--------------------- .nv.constant4             --------------------------
	.section	.nv.constant4,"a",@progbits
	.align	8
	.align		8
.nv.constant4:
        /*0000*/ 	.dword	precalc_xorwow_matrix
	.align		8
        /*0008*/ 	.dword	precalc_xorwow_offset_matrix
	.align		8
        /*0010*/ 	.dword	mrg32k3aM1
	.align		8
        /*0018*/ 	.dword	mrg32k3aM2
	.align		8
        /*0020*/ 	.dword	mrg32k3aM1SubSeq
	.align		8
        /*0028*/ 	.dword	mrg32k3aM2SubSeq
	.align		8
        /*0030*/ 	.dword	mrg32k3aM1Seq
	.align		8
        /*0038*/ 	.dword	mrg32k3aM2Seq


//--------------------- .nv.constant3             --------------------------
	.section	.nv.constant3,"a",@progbits
	.align	8
.nv.constant3:
	.type		__cr_lgamma_table,@object
	.size		__cr_lgamma_table,(.L_8 - __cr_lgamma_table)
__cr_lgamma_table:
        /*0000*/ 	.byte	0x00, 0x00, 0x00, 0x00, 0x00, 0x00, 0x00, 0x00, 0x00, 0x00, 0x00, 0x00, 0x00, 0x00, 0x00, 0x00
        /*0010*/ 	.byte	0xef, 0x39, 0xfa, 0xfe, 0x42, 0x2e, 0xe6, 0x3f, 0x02, 0x20, 0x2a, 0xfa, 0x0b, 0xab, 0xfc, 0x3f
        /*0020*/ 	.byte	0xf9, 0x2c, 0x92, 0x7c, 0xa7, 0x6c, 0x09, 0x40, 0xc9, 0x79, 0x44, 0x3c, 0x64, 0x26, 0x13, 0x40
        /*0030*/ 	.byte	0xca, 0x01, 0xcf, 0x3a, 0x27, 0x51, 0x1a, 0x40, 0x30, 0xcc, 0x2d, 0xf3, 0xe1, 0x0c, 0x21, 0x40
        /*0040*/ 	.byte	0x0d, 0xb7, 0xfc, 0x82, 0x8e, 0x35, 0x25, 0x40
.L_8:


//--------------------- .text._Z4ornlPjP17curandStateXORWOW --------------------------
	.section	.text._Z4ornlPjP17curandStateXORWOW,"ax",@progbits
	.align	128
        .global         _Z4ornlPjP17curandStateXORWOW
        .type           _Z4ornlPjP17curandStateXORWOW,@function
        .size           _Z4ornlPjP17curandStateXORWOW,(.L_x_15 - _Z4ornlPjP17curandStateXORWOW)
        .other          _Z4ornlPjP17curandStateXORWOW,@"STO_CUDA_ENTRY STV_DEFAULT"
_Z4ornlPjP17curandStateXORWOW:
.text._Z4ornlPjP17curandStateXORWOW:
[----:B------:R-:W-:Y:S01]  /*0000*/  LDC R1, c[0x0][0x37c] ;  /* 0x0000df00ff017b82 */ /* 0x000fe20000000800 */
[----:B------:R-:W0:Y:S07]  /*0010*/  S2R R11, SR_TID.X ;  /* 0x00000000000b7919 */ /* 0x000e2e0000002100 */
[----:B------:R-:W0:Y:S08]  /*0020*/  S2UR UR4, SR_CTAID.X ;  /* 0x00000000000479c3 */ /* 0x000e300000002500 */
[----:B------:R-:W0:Y:S02]  /*0030*/  LDC R0, c[0x0][0x360] ;  /* 0x0000d800ff007b82 */ /* 0x000e240000000800 */
[----:B0-----:R-:W-:-:S05]  /*0040*/  IMAD R11, R0, UR4, R11 ;  /* 0x00000004000b7c24 */ /* 0x001fca000f8e020b */
[----:B------:R-:W-:-:S13]  /*0050*/  ISETP.GT.U32.AND P0, PT, R11, 0x63, PT ;  /* 0x000000630b00780c */ /* 0x000fda0003f04070 */
[----:B------:R-:W-:Y:S05]  /*0060*/  @P0 EXIT ;  /* 0x000000000000094d */ /* 0x000fea0003800000 */
[----:B------:R-:W0:Y:S01]  /*0070*/  LDC.64 R8, c[0x0][0x388] ;  /* 0x0000e200ff087b82 */ /* 0x000e220000000a00 */
[C---:B------:R-:W-:Y:S01]  /*0080*/  LOP3.LUT R12, R11.reuse, 0xaad26b49, RZ, 0x3c, !PT ;  /* 0xaad26b490b0c7812 */ /* 0x040fe200078e3cff */
[----:B------:R-:W1:Y:S01]  /*0090*/  LDCU.64 UR6, c[0x0][0x358] ;  /* 0x00006b00ff0677ac */ /* 0x000e620008000a00 */
[----:B------:R-:W-:Y:S01]  /*00a0*/  IMAD.MOV.U32 R17, RZ, RZ, -0x75bd8fc ;  /* 0xf8a42704ff117424 */ /* 0x000fe200078e00ff */
[----:B------:R-:W-:Y:S01]  /*00b0*/  ISETP.NE.AND P0, PT, R11, RZ, PT ;  /* 0x000000ff0b00720c */ /* 0x000fe20003f05270 */
[----:B------:R-:W-:Y:S01]  /*00c0*/  IMAD.MOV.U32 R14, RZ, RZ, -0x23270784 ;  /* 0xdcd8f87cff0e7424 */ /* 0x000fe200078e00ff */
[----:B------:R-:W-:Y:S01]  /*00d0*/  BSSY.RECONVERGENT B0, `(.L_x_0) ;  /* 0x00000ea000007945 */ /* 0x000fe20003800200 */
[----:B------:R-:W-:Y:S02]  /*00e0*/  IMAD R12, R12, 0x4182bed5, RZ ;  /* 0x4182bed50c0c7824 */ /* 0x000fe400078e02ff */
[----:B------:R-:W-:Y:S02]  /*00f0*/  IMAD.MOV.U32 R7, RZ, RZ, -0x75bd8fc ;  /* 0xf8a42704ff077424 */ /* 0x000fe400078e00ff */
[C---:B------:R-:W-:Y:S01]  /*0100*/  VIADD R5, R12.reuse, 0x583f19 ;  /* 0x00583f190c057836 */ /* 0x040fe20000000000 */
[C---:B------:R-:W-:Y:S01]  /*0110*/  LOP3.LUT R6, R12.reuse, 0x159a55e5, RZ, 0x3c, !PT ;  /* 0x159a55e50c067812 */ /* 0x040fe200078e3cff */
[----:B------:R-:W-:-:S02]  /*0120*/  VIADD R2, R12, 0xd9f6dc18 ;  /* 0xd9f6dc180c027836 */ /* 0x000fc40000000000 */
[----:B------:R-:W-:Y:S02]  /*0130*/  VIADD R3, R12, 0x75bcd15 ;  /* 0x075bcd150c037836 */ /* 0x000fe40000000000 */
[----:B------:R-:W-:Y:S02]  /*0140*/  IMAD.MOV.U32 R16, RZ, RZ, R6 ;  /* 0x000000ffff107224 */ /* 0x000fe400078e0006 */
[----:B------:R-:W-:Y:S02]  /*0150*/  IMAD.MOV.U32 R15, RZ, RZ, R5 ;  /* 0x000000ffff0f7224 */ /* 0x000fe400078e0005 */
[----:B------:R-:W-:Y:S02]  /*0160*/  IMAD.MOV.U32 R4, RZ, RZ, -0x23270784 ;  /* 0xdcd8f87cff047424 */ /* 0x000fe400078e00ff */
[----:B0-----:R-:W-:-:S05]  /*0170*/  IMAD.WIDE.U32 R8, R11, 0x30, R8 ;  /* 0x000000300b087825 */ /* 0x001fca00078e0008 */
[----:B-1----:R0:W-:Y:S04]  /*0180*/  STG.E.64 desc[UR6][R8.64], R2 ;  /* 0x0000000208007986 */ /* 0x0021e8000c101b06 */
[----:B------:R0:W-:Y:S04]  /*0190*/  STG.E.64 desc[UR6][R8.64+0x8], R16 ;  /* 0x0000081008007986 */ /* 0x0001e8000c101b06 */
[----:B------:R0:W-:Y:S01]  /*01a0*/  STG.E.64 desc[UR6][R8.64+0x10], R14 ;  /* 0x0000100e08007986 */ /* 0x0001e2000c101b06 */
[----:B------:R-:W-:Y:S05]  /*01b0*/  @!P0 BRA `(.L_x_1) ;  /* 0x0000000c006c8947 */ /* 0x000fea0003800000 */
[----:B0-----:R-:W-:Y:S02]  /*01c0*/  IMAD.MOV.U32 R2, RZ, RZ, R11 ;  /* 0x000000ffff027224 */ /* 0x001fe400078e000b */
[----:B------:R-:W-:Y:S02]  /*01d0*/  IMAD.MOV.U32 R13, RZ, RZ, RZ ;  /* 0x000000ffff0d7224 */ /* 0x000fe400078e00ff */
[----:B------:R-:W-:Y:S02]  /*01e0*/  IMAD.MOV.U32 R14, RZ, RZ, RZ ;  /* 0x000000ffff0e7224 */ /* 0x000fe400078e00ff */
[----:B------:R-:W-:Y:S02]  /*01f0*/  IMAD.MOV.U32 R7, RZ, RZ, -0x75bd8fc ;  /* 0xf8a42704ff077424 */ /* 0x000fe400078e00ff */
[----:B------:R-:W-:-:S07]  /*0200*/  IMAD.MOV.U32 R4, RZ, RZ, -0x23270784 ;  /* 0xdcd8f87cff047424 */ /* 0x000fce00078e00ff */
.L_x_7:
[----:B------:R-:W-:Y:S01]  /*0210*/  LOP3.LUT R8, R2, 0x3, RZ, 0xc0, !PT ;  /* 0x0000000302087812 */ /* 0x000fe200078ec0ff */
[----:B------:R-:W-:Y:S03]  /*0220*/  BSSY.RECONVERGENT B1, `(.L_x_2) ;  /* 0x00000ce000017945 */ /* 0x000fe60003800200 */
[----:B------:R-:W-:-:S04]  /*0230*/  ISETP.NE.U32.AND P0, PT, R8, RZ, PT ;  /* 0x000000ff0800720c */ /* 0x000fc80003f05070 */
[----:B------:R-:W-:-:S13]  /*0240*/  ISETP.NE.AND.EX P0, PT, RZ, RZ, PT, P0 ;  /* 0x000000ffff00720c */ /* 0x000fda0003f05300 */
[----:B0-----:R-:W-:Y:S05]  /*0250*/  @!P0 BRA `(.L_x_3) ;  /* 0x0000000c00288947 */ /* 0x001fea0003800000 */
[----:B------:R-:W0:Y:S01]  /*0260*/  LDC.64 R8, c[0x4][RZ] ;  /* 0x01000000ff087b82 */ /* 0x000e220000000a00 */
[----:B------:R-:W-:Y:S02]  /*0270*/  IMAD.MOV.U32 R15, RZ, RZ, RZ ;  /* 0x000000ffff0f7224 */ /* 0x000fe400078e00ff */
[----:B0-----:R-:W-:-:S07]  /*0280*/  IMAD.WIDE.U32 R8, R14, 0xc80, R8 ;  /* 0x00000c800e087825 */ /* 0x001fce00078e0008 */
.L_x_6:
[----:B------:R-:W-:Y:S01]  /*0290*/  IMAD.MOV.U32 R16, RZ, RZ, RZ ;  /* 0x000000ffff107224 */ /* 0x000fe200078e00ff */
[----:B0-----:R-:W-:Y:S02]  /*02a0*/  CS2R R4, SRZ ;  /* 0x0000000000047805 */ /* 0x001fe4000001ff00 */
[----:B------:R-:W-:Y:S01]  /*02b0*/  CS2R R6, SRZ ;  /* 0x0000000000067805 */ /* 0x000fe2000001ff00 */
[----:B------:R-:W-:-:S07]  /*02c0*/  IMAD.MOV.U32 R3, RZ, RZ, RZ ;  /* 0x000000ffff037224 */ /* 0x000fce00078e00ff */
.L_x_5:
[----:B------:R-:W0:Y:S01]  /*02d0*/  S2R R17, SR_TID.X ;  /* 0x0000000000117919 */ /* 0x000e220000002100 */
[----:B------:R-:W1:Y:S01]  /*02e0*/  LDC.64 R10, c[0x0][0x388] ;  /* 0x0000e200ff0a7b82 */ /* 0x000e620000000a00 */
[----:B0-----:R-:W-:-:S04]  /*02f0*/  IMAD R17, R0, UR4, R17 ;  /* 0x0000000400117c24 */ /* 0x001fc8000f8e0211 */
[----:B-1----:R-:W-:-:S04]  /*0300*/  IMAD.WIDE.U32 R10, R17, 0x30, R10 ;  /* 0x00000030110a7825 */ /* 0x002fc800078e000a */
[----:B------:R-:W-:-:S05]  /*0310*/  IMAD.WIDE.U32 R10, R16, 0x4, R10 ;  /* 0x00000004100a7825 */ /* 0x000fca00078e000a */
[----:B------:R0:W5:Y:S01]  /*0320*/  LDG.E R17, desc[UR6][R10.64+0x4] ;  /* 0x000004060a117981 */ /* 0x000162000c1e1900 */
[----:B------:R-:W-:-:S07]  /*0330*/  IMAD.MOV.U32 R18, RZ, RZ, RZ ;  /* 0x000000ffff127224 */ /* 0x000fce00078e00ff */
.L_x_4:
[----:B-----5:R-:W-:Y:S01]  /*0340*/  SHF.R.U32.HI R23, RZ, R18, R17 ;  /* 0x00000012ff177219 */ /* 0x020fe20000011611 */
[----:B0-----:R-:W-:-:S03]  /*0350*/  IMAD.SHL.U32 R11, R16, 0x20, RZ ;  /* 0x00000020100b7824 */ /* 0x001fc600078e00ff */
[----:B------:R-:W-:Y:S01]  /*0360*/  LOP3.LUT R19, R23, 0x1, RZ, 0xc0, !PT ;  /* 0x0000000117137812 */ /* 0x000fe200078ec0ff */
[----:B------:R-:W-:-:S03]  /*0370*/  IMAD.IADD R10, R11, 0x1, R18 ;  /* 0x000000010b0a7824 */ /* 0x000fc600078e0212 */
[----:B------:R-:W-:Y:S01]  /*0380*/  ISETP.NE.U32.AND P0, PT, R19, 0x1, PT ;  /* 0x000000011300780c */ /* 0x000fe20003f05070 */
[----:B------:R-:W-:-:S03]  /*0390*/  IMAD R11, R10, 0x5, RZ ;  /* 0x000000050a0b7824 */ /* 0x000fc600078e02ff */
[----:B------:R-:W-:Y:S01]  /*03a0*/  R2P PR, R23, 0x7e ;  /* 0x0000007e17007804 */ /* 0x000fe20000000000 */
[----:B------:R-:W-:-:S08]  /*03b0*/  IMAD.WIDE.U32 R10, R11, 0x4, R8 ;  /* 0x000000040b0a7825 */ /* 0x000fd000078e0008 */
[----:B------:R-:W2:Y:S04]  /*03c0*/  @!P0 LDG.E R20, desc[UR6][R10.64+0x10] ;  /* 0x000010060a148981 */ /* 0x000ea8000c1e1900 */
[----:B------:R-:W3:Y:S04]  /*03d0*/  @P1 LDG.E R22, desc[UR6][R10.64+0x24] ;  /* 0x000024060a161981 */ /* 0x000ee8000c1e1900 */
[----:B------:R-:W4:Y:S04]  /*03e0*/  @P2 LDG.E R24, desc[UR6][R10.64+0x38] ;  /* 0x000038060a182981 */ /* 0x000f28000c1e1900 */
[----:B------:R-:W4:Y:S04]  /*03f0*/  @!P0 LDG.E R19, desc[UR6][R10.64+0x4] ;  /* 0x000004060a138981 */ /* 0x000f28000c1e1900 */
[----:B------:R-:W4:Y:S04]  /*0400*/  @!P0 LDG.E R21, desc[UR6][R10.64+0xc] ;  /* 0x00000c060a158981 */ /* 0x000f28000c1e1900 */
[----:B------:R-:W4:Y:S04]  /*0410*/  @P3 LDG.E R26, desc[UR6][R10.64+0x4c] ;  /* 0x00004c060a1a3981 */ /* 0x000f28000c1e1900 */
[----:B------:R-:W4:Y:S04]  /*0420*/  @P2 LDG.E R25, desc[UR6][R10.64+0x2c] ;  /* 0x00002c060a192981 */ /* 0x000f28000c1e1900 */
[----:B------:R-:W4:Y:S04]  /*0430*/  @P4 LDG.E R28, desc[UR6][R10.64+0x60] ;  /* 0x000060060a1c4981 */ /* 0x000f28000c1e1900 */
[----:B------:R-:W4:Y:S01]  /*0440*/  @P2 LDG.E R27, desc[UR6][R10.64+0x34] ;  /* 0x000034060a1b2981 */ /* 0x000f22000c1e1900 */
[----:B--2---:R-:W-:-:S03]  /*0450*/  @!P0 LOP3.LUT R5, R5, R20, RZ, 0x3c, !PT ;  /* 0x0000001405058212 */ /* 0x004fc600078e3cff */
[----:B------:R-:W2:Y:S01]  /*0460*/  @!P0 LDG.E R20, desc[UR6][R10.64] ;  /* 0x000000060a148981 */ /* 0x000ea2000c1e1900 */
[----:B---3--:R-:W-:-:S03]  /*0470*/  @P1 LOP3.LUT R5, R5, R22, RZ, 0x3c, !PT ;  /* 0x0000001605051212 */ /* 0x008fc600078e3cff */
[----:B------:R-:W3:Y:S01]  /*0480*/  @!P0 LDG.E R22, desc[UR6][R10.64+0x8] ;  /* 0x000008060a168981 */ /* 0x000ee2000c1e1900 */
[----:B----4-:R-:W-:-:S03]  /*0490*/  @P2 LOP3.LUT R5, R5, R24, RZ, 0x3c, !PT ;  /* 0x0000001805052212 */ /* 0x010fc600078e3cff */
[----:B------:R-:W4:Y:S01]  /*04a0*/  @P1 LDG.E R24, desc[UR6][R10.64+0x14] ;  /* 0x000014060a181981 */ /* 0x000f22000c1e1900 */
[----:B------:R-:W-:-:S03]  /*04b0*/  @!P0 LOP3.LUT R6, R6, R19, RZ, 0x3c, !PT ;  /* 0x0000001306068212 */ /* 0x000fc600078e3cff */
[----:B------:R-:W4:Y:S01]  /*04c0*/  @P1 LDG.E R19, desc[UR6][R10.64+0x18] ;  /* 0x000018060a131981 */ /* 0x000f22000c1e1900 */
[----:B------:R-:W-:-:S03]  /*04d0*/  @!P0 LOP3.LUT R4, R4, R21, RZ, 0x3c, !PT ;  /* 0x0000001504048212 */ /* 0x000fc600078e3cff */
[----:B------:R-:W4:Y:S01]  /*04e0*/  @P1 LDG.E R21, desc[UR6][R10.64+0x20] ;  /* 0x000020060a151981 */ /* 0x000f22000c1e1900 */
[----:B------:R-:W-:-:S03]  /*04f0*/  @P3 LOP3.LUT R5, R5, R26, RZ, 0x3c, !PT ;  /* 0x0000001a05053212 */ /* 0x000fc600078e3cff */
[----:B------:R-:W4:Y:S01]  /*0500*/  @P5 LDG.E R26, desc[UR6][R10.64+0x74] ;  /* 0x000074060a1a5981 */ /* 0x000f22000c1e1900 */
[----:B--2---:R-:W-:-:S03]  /*0510*/  @!P0 LOP3.LUT R3, R3, R20, RZ, 0x3c, !PT ;  /* 0x0000001403038212 */ /* 0x004fc600078e3cff */
[----:B------:R-:W2:Y:S01]  /*0520*/  @P1 LDG.E R20, desc[UR6][R10.64+0x1c] ;  /* 0x00001c060a141981 */ /* 0x000ea2000c1e1900 */
[----:B---3--:R-:W-:-:S03]  /*0530*/  @!P0 LOP3.LUT R7, R7, R22, RZ, 0x3c, !PT ;  /* 0x0000001607078212 */ /* 0x008fc600078e3cff */
[----:B------:R-:W3:Y:S01]  /*0540*/  @P2 LDG.E R22, desc[UR6][R10.64+0x28] ;  /* 0x000028060a162981 */ /* 0x000ee2000c1e1900 */
[----:B----4-:R-:W-:-:S03]  /*0550*/  @P1 LOP3.LUT R3, R3, R24, RZ, 0x3c, !PT ;  /* 0x0000001803031212 */ /* 0x010fc600078e3cff */
[----:B------:R-:W4:Y:S01]  /*0560*/  @P2 LDG.E R24, desc[UR6][R10.64+0x30] ;  /* 0x000030060a182981 */ /* 0x000f22000c1e1900 */
[----:B------:R-:W-:-:S03]  /*0570*/  @P1 LOP3.LUT R6, R6, R19, RZ, 0x3c, !PT ;  /* 0x0000001306061212 */ /* 0x000fc600078e3cff */
[----:B------:R-:W4:Y:S01]  /*0580*/  @P3 LDG.E R19, desc[UR6][R10.64+0x40] ;  /* 0x000040060a133981 */ /* 0x000f22000c1e1900 */
[----:B------:R-:W-:Y:S02]  /*0590*/  @P1 LOP3.LUT R4, R4, R21, RZ, 0x3c, !PT ;  /* 0x0000001504041212 */ /* 0x000fe400078e3cff */
[----:B------:R-:W-:Y:S01]  /*05a0*/  @P2 LOP3.LUT R6, R6, R25, RZ, 0x3c, !PT ;  /* 0x0000001906062212 */ /* 0x000fe200078e3cff */
[----:B------:R-:W4:Y:S04]  /*05b0*/  @P3 LDG.E R21, desc[UR6][R10.64+0x48] ;  /* 0x000048060a153981 */ /* 0x000f28000c1e1900 */
[----:B------:R-:W4:Y:S01]  /*05c0*/  @P4 LDG.E R25, desc[UR6][R10.64+0x54] ;  /* 0x000054060a194981 */ /* 0x000f22000c1e1900 */
[----:B--2---:R-:W-:-:S03]  /*05d0*/  @P1 LOP3.LUT R7, R7, R20, RZ, 0x3c, !PT ;  /* 0x0000001407071212 */ /* 0x004fc600078e3cff */
[----:B------:R-:W2:Y:S01]  /*05e0*/  @P3 LDG.E R20, desc[UR6][R10.64+0x3c] ;  /* 0x00003c060a143981 */ /* 0x000ea2000c1e1900 */
[----:B---3--:R-:W-:-:S03]  /*05f0*/  @P2 LOP3.LUT R3, R3, R22, RZ, 0x3c, !PT ;  /* 0x0000001603032212 */ /* 0x008fc600078e3cff */
[----:B------:R-:W3:Y:S01]  /*0600*/  @P3 LDG.E R22, desc[UR6][R10.64+0x44] ;  /* 0x000044060a163981 */ /* 0x000ee2000c1e1900 */
[----:B----4-:R-:W-:-:S03]  /*0610*/  @P2 LOP3.LUT R7, R7, R24, RZ, 0x3c, !PT ;  /* 0x0000001807072212 */ /* 0x010fc600078e3cff */
[----:B------:R-:W4:Y:S01]  /*0620*/  @P4 LDG.E R24, desc[UR6][R10.64+0x50] ;  /* 0x000050060a184981 */ /* 0x000f22000c1e1900 */
[----:B------:R-:W-:Y:S02]  /*0630*/  @P4 LOP3.LUT R5, R5, R28, RZ, 0x3c, !PT ;  /* 0x0000001c05054212 */ /* 0x000fe400078e3cff */
[----:B------:R-:W-:Y:S01]  /*0640*/  @P2 LOP3.LUT R4, R4, R27, RZ, 0x3c, !PT ;  /* 0x0000001b04042212 */ /* 0x000fe200078e3cff */
[----:B------:R-:W4:Y:S01]  /*0650*/  @P6 LDG.E R28, desc[UR6][R10.64+0x88] ;  /* 0x000088060a1c6981 */ /* 0x000f22000c1e1900 */
[----:B------:R-:W-:Y:S02]  /*0660*/  @P5 LOP3.LUT R5, R5, R26, RZ, 0x3c, !PT ;  /* 0x0000001a05055212 */ /* 0x000fe400078e3cff */
[----:B------:R-:W-:Y:S01]  /*0670*/  @P3 LOP3.LUT R6, R6, R19, RZ, 0x3c, !PT ;  /* 0x0000001306063212 */ /* 0x000fe200078e3cff */
[----:B------:R-:W4:Y:S01]  /*0680*/  @P4 LDG.E R26, desc[UR6][R10.64+0x58] ;  /* 0x000058060a1a4981 */ /* 0x000f22000c1e1900 */
[----:B------:R-:W-:-:S03]  /*0690*/  @P3 LOP3.LUT R4, R4, R21, RZ, 0x3c, !PT ;  /* 0x0000001504043212 */ /* 0x000fc600078e3cff */
[----:B------:R-:W4:Y:S01]  /*06a0*/  @P4 LDG.E R19, desc[UR6][R10.64+0x5c] ;  /* 0x00005c060a134981 */ /* 0x000f22000c1e1900 */
[----:B------:R-:W-:-:S03]  /*06b0*/  @P4 LOP3.LUT R6, R6, R25, RZ, 0x3c, !PT ;  /* 0x0000001906064212 */ /* 0x000fc600078e3cff */
[----:B------:R-:W4:Y:S04]  /*06c0*/  @P5 LDG.E R21, desc[UR6][R10.64+0x68] ;  /* 0x000068060a155981 */ /* 0x000f28000c1e1900 */
[----:B------:R-:W4:Y:S01]  /*06d0*/  @P5 LDG.E R25, desc[UR6][R10.64+0x70] ;  /* 0x000070060a195981 */ /* 0x000f22000c1e1900 */
[----:B------:R-:W-:-:S03]  /*06e0*/  LOP3.LUT P0, RZ, R23, 0x80, RZ, 0xc0, !PT ;  /* 0x0000008017ff7812 */ /* 0x000fc6000780c0ff */
[----:B------:R-:W4:Y:S01]  /*06f0*/  @P6 LDG.E R27, desc[UR6][R10.64+0x7c] ;  /* 0x00007c060a1b6981 */ /* 0x000f22000c1e1900 */
[----:B--2---:R-:W-:-:S03]  /*0700*/  @P3 LOP3.LUT R3, R3, R20, RZ, 0x3c, !PT ;  /* 0x0000001403033212 */ /* 0x004fc600078e3cff */
[----:B------:R-:W2:Y:S01]  /*0710*/  @P5 LDG.E R20, desc[UR6][R10.64+0x64] ;  /* 0x000064060a145981 */ /* 0x000ea2000c1e1900 */
[----:B---3--:R-:W-:-:S03]  /*0720*/  @P3 LOP3.LUT R7, R7, R22, RZ, 0x3c, !PT ;  /* 0x0000001607073212 */ /* 0x008fc600078e3cff */
[----:B------:R-:W3:Y:S01]  /*0730*/  @P5 LDG.E R22, desc[UR6][R10.64+0x6c] ;  /* 0x00006c060a165981 */ /* 0x000ee2000c1e1900 */
[----:B----4-:R-:W-:-:S03]  /*0740*/  @P4 LOP3.LUT R3, R3, R24, RZ, 0x3c, !PT ;  /* 0x0000001803034212 */ /* 0x010fc600078e3cff */
[----:B------:R-:W4:Y:S01]  /*0750*/  @P6 LDG.E R24, desc[UR6][R10.64+0x78] ;  /* 0x000078060a186981 */ /* 0x000f22000c1e1900 */
[----:B------:R-:W-:-:S03]  /*0760*/  @P4 LOP3.LUT R7, R7, R26, RZ, 0x3c, !PT ;  /* 0x0000001a07074212 */ /* 0x000fc600078e3cff */
[----:B------:R-:W4:Y:S01]  /*0770*/  @P0 LDG.E R26, desc[UR6][R10.64+0x9c] ;  /* 0x00009c060a1a0981 */ /* 0x000f22000c1e1900 */
[----:B------:R-:W-:-:S03]  /*0780*/  @P4 LOP3.LUT R4, R4, R19, RZ, 0x3c, !PT ;  /* 0x0000001304044212 */ /* 0x000fc600078e3cff */
[----:B------:R-:W4:Y:S01]  /*0790*/  @P6 LDG.E R19, desc[UR6][R10.64+0x84] ;  /* 0x000084060a136981 */ /* 0x000f22000c1e1900 */
[----:B------:R-:W-:-:S03]  /*07a0*/  @P5 LOP3.LUT R6, R6, R21, RZ, 0x3c, !PT ;  /* 0x0000001506065212 */ /* 0x000fc600078e3cff */
[----:B------:R-:W4:Y:S01]  /*07b0*/  @P0 LDG.E R21, desc[UR6][R10.64+0x90] ;  /* 0x000090060a150981 */ /* 0x000f22000c1e1900 */
[----:B------:R-:W-:-:S03]  /*07c0*/  @P5 LOP3.LUT R4, R4, R25, RZ, 0x3c, !PT ;  /* 0x0000001904045212 */ /* 0x000fc600078e3cff */
        /* <DEDUP_REMOVED lines=8> */
[----:B------:R-:W-:Y:S02]  /*0850*/  @P6 LOP3.LUT R6, R6, R27, RZ, 0x3c, !PT ;  /* 0x0000001b06066212 */ /* 0x000fe400078e3cff */
[----:B------:R-:W-:Y:S02]  /*0860*/  @P0 LOP3.LUT R5, R5, R26, RZ, 0x3c, !PT ;  /* 0x0000001a05050212 */ /* 0x000fe400078e3cff */
[----:B------:R-:W-:Y:S02]  /*0870*/  @P6 LOP3.LUT R4, R4, R19, RZ, 0x3c, !PT ;  /* 0x0000001304046212 */ /* 0x000fe400078e3cff */
[----:B------:R-:W-:Y:S02]  /*0880*/  @P0 LOP3.LUT R6, R6, R21, RZ, 0x3c, !PT ;  /* 0x0000001506060212 */ /* 0x000fe400078e3cff */
[----:B------:R-:W-:-:S02]  /*0890*/  @P0 LOP3.LUT R4, R4, R25, RZ, 0x3c, !PT ;  /* 0x0000001904040212 */ /* 0x000fc400078e3cff */
[----:B--2---:R-:W-:Y:S02]  /*08a0*/  @P6 LOP3.LUT R7, R7, R20, RZ, 0x3c, !PT ;  /* 0x0000001407076212 */ /* 0x004fe400078e3cff */
[----:B---3--:R-:W-:Y:S02]  /*08b0*/  @P0 LOP3.LUT R3, R3, R22, RZ, 0x3c, !PT ;  /* 0x0000001603030212 */ /* 0x008fe400078e3cff */
[----:B----4-:R-:W-:Y:S02]  /*08c0*/  @P0 LOP3.LUT R7, R7, R24, RZ, 0x3c, !PT ;  /* 0x0000001807070212 */ /* 0x010fe400078e3cff */
[----:B------:R-:W-:-:S13]  /*08d0*/  R2P PR, R23.B1, 0x7f ;  /* 0x0000007f17007804 */ /* 0x000fda0000001000 */
[----:B------:R-:W2:Y:S04]  /*08e0*/  @P0 LDG.E R22, desc[UR6][R10.64+0xa8] ;  /* 0x0000a8060a160981 */ /* 0x000ea8000c1e1900 */
[----:B------:R-:W3:Y:S04]  /*08f0*/  @P0 LDG.E R24, desc[UR6][R10.64+0xb0] ;  /* 0x0000b0060a180981 */ /* 0x000ee8000c1e1900 */
[----:B------:R-:W4:Y:S04]  /*0900*/  @P0 LDG.E R20, desc[UR6][R10.64+0xa0] ;  /* 0x0000a0060a140981 */ /* 0x000f28000c1e1900 */
[----:B------:R-:W4:Y:S04]  /*0910*/  @P0 LDG.E R21, desc[UR6][R10.64+0xa4] ;  /* 0x0000a4060a150981 */ /* 0x000f28000c1e1900 */
[----:B------:R-:W4:Y:S04]  /*0920*/  @P0 LDG.E R25, desc[UR6][R10.64+0xac] ;  /* 0x0000ac060a190981 */ /* 0x000f28000c1e1900 */
[----:B------:R-:W4:Y:S04]  /*0930*/  @P1 LDG.E R26, desc[UR6][R10.64+0xb4] ;  /* 0x0000b4060a1a1981 */ /* 0x000f28000c1e1900 */
        /* <DEDUP_REMOVED lines=10> */
[----:B------:R-:W-:Y:S02]  /*09e0*/  @P0 LOP3.LUT R4, R4, R25, RZ, 0x3c, !PT ;  /* 0x0000001904040212 */ /* 0x000fe400078e3cff */
[----:B------:R-:W-:Y:S01]  /*09f0*/  LOP3.LUT P0, RZ, R23, 0x8000, RZ, 0xc0, !PT ;  /* 0x0000800017ff7812 */ /* 0x000fe2000780c0ff */
[----:B------:R-:W4:Y:S01]  /*0a00*/  @P2 LDG.E R25, desc[UR6][R10.64+0xd4] ;  /* 0x0000d4060a192981 */ /* 0x000f22000c1e1900 */
[----:B------:R-:W-:-:S03]  /*0a10*/  @P1 LOP3.LUT R3, R3, R26, RZ, 0x3c, !PT ;  /* 0x0000001a03031212 */ /* 0x000fc600078e3cff */
[----:B------:R-:W4:Y:S04]  /*0a20*/  @P2 LDG.E R26, desc[UR6][R10.64+0xc8] ;  /* 0x0000c8060a1a2981 */ /* 0x000f28000c1e1900 */
        /* <DEDUP_REMOVED lines=51> */
[----:B------:R-:W-:-:S05]  /*0d60*/  VIADD R18, R18, 0x10 ;  /* 0x0000001012127836 */ /* 0x000fca0000000000 */
[----:B------:R-:W-:Y:S02]  /*0d70*/  ISETP.NE.AND P1, PT, R18, 0x20, PT ;  /* 0x000000201200780c */ /* 0x000fe40003f25270 */
[----:B------:R-:W-:Y:S02]  /*0d80*/  @P6 LOP3.LUT R6, R6, R19, RZ, 0x3c, !PT ;  /* 0x0000001306066212 */ /* 0x000fe400078e3cff */
[----:B--2---:R-:W-:Y:S02]  /*0d90*/  @P6 LOP3.LUT R5, R5, R22, RZ, 0x3c, !PT ;  /* 0x0000001605056212 */ /* 0x004fe400078e3cff */
[----:B---3--:R-:W-:Y:S02]  /*0da0*/  @P0 LOP3.LUT R3, R3, R24, RZ, 0x3c, !PT ;  /* 0x0000001803030212 */ /* 0x008fe400078e3cff */
[----:B----4-:R-:W-:Y:S02]  /*0db0*/  @P6 LOP3.LUT R7, R7, R20, RZ, 0x3c, !PT ;  /* 0x0000001407076212 */ /* 0x010fe400078e3cff */
[----:B------:R-:W-:-:S02]  /*0dc0*/  @P6 LOP3.LUT R4, R4, R21, RZ, 0x3c, !PT ;  /* 0x0000001504046212 */ /* 0x000fc400078e3cff */
[----:B------:R-:W-:Y:S02]  /*0dd0*/  @P0 LOP3.LUT R5, R5, R28, RZ, 0x3c, !PT ;  /* 0x0000001c05050212 */ /* 0x000fe400078e3cff */
[----:B------:R-:W-:Y:S02]  /*0de0*/  @P0 LOP3.LUT R4, R4, R25, RZ, 0x3c, !PT ;  /* 0x0000001904040212 */ /* 0x000fe400078e3cff */
[----:B------:R-:W-:Y:S02]  /*0df0*/  @P0 LOP3.LUT R7, R7, R26, RZ, 0x3c, !PT ;  /* 0x0000001a07070212 */ /* 0x000fe400078e3cff */
[----:B------:R-:W-:Y:S01]  /*0e00*/  @P0 LOP3.LUT R6, R6, R23, RZ, 0x3c, !PT ;  /* 0x0000001706060212 */ /* 0x000fe200078e3cff */
[----:B------:R-:W-:Y:S06]  /*0e10*/  @P1 BRA `(.L_x_4) ;  /* 0xfffffff400481947 */ /* 0x000fec000383ffff */
[----:B------:R-:W-:-:S05]  /*0e20*/  VIADD R16, R16, 0x1 ;  /* 0x0000000110107836 */ /* 0x000fca0000000000 */
[----:B------:R-:W-:-:S13]  /*0e30*/  ISETP.NE.AND P0, PT, R16, 0x5, PT ;  /* 0x000000051000780c */ /* 0x000fda0003f05270 */
[----:B------:R-:W-:Y:S05]  /*0e40*/  @P0 BRA `(.L_x_5) ;  /* 0xfffffff400200947 */ /* 0x000fea000383ffff */
[----:B------:R-:W0:Y:S01]  /*0e50*/  S2R R17, SR_TID.X ;  /* 0x0000000000117919 */ /* 0x000e220000002100 */
[----:B------:R-:W1:Y:S01]  /*0e60*/  LDC.64 R10, c[0x0][0x388] ;  /* 0x0000e200ff0a7b82 */ /* 0x000e620000000a00 */
[----:B------:R-:W-:Y:S01]  /*0e70*/  VIADD R15, R15, 0x1 ;  /* 0x000000010f0f7836 */ /* 0x000fe20000000000 */
[----:B------:R-:W-:-:S04]  /*0e80*/  LOP3.LUT R16, R2, 0x3, RZ, 0xc0, !PT ;  /* 0x0000000302107812 */ /* 0x000fc800078ec0ff */
[----:B------:R-:W-:Y:S01]  /*0e90*/  ISETP.GE.U32.AND P0, PT, R15, R16, PT ;  /* 0x000000100f00720c */ /* 0x000fe20003f06070 */
[----:B0-----:R-:W-:-:S04]  /*0ea0*/  IMAD R17, R0, UR4, R17 ;  /* 0x0000000400117c24 */ /* 0x001fc8000f8e0211 */
[----:B-1----:R-:W-:-:S05]  /*0eb0*/  IMAD.WIDE.U32 R10, R17, 0x30, R10 ;  /* 0x00000030110a7825 */ /* 0x002fca00078e000a */
[----:B------:R0:W-:Y:S04]  /*0ec0*/  STG.E desc[UR6][R10.64+0x4], R3 ;  /* 0x000004030a007986 */ /* 0x0001e8000c101906 */
[----:B------:R0:W-:Y:S04]  /*0ed0*/  STG.E.64 desc[UR6][R10.64+0x8], R6 ;  /* 0x000008060a007986 */ /* 0x0001e8000c101b06 */
[----:B------:R0:W-:Y:S01]  /*0ee0*/  STG.E.64 desc[UR6][R10.64+0x10], R4 ;  /* 0x000010040a007986 */ /* 0x0001e2000c101b06 */
[----:B------:R-:W-:Y:S05]  /*0ef0*/  @!P0 BRA `(.L_x_6) ;  /* 0xfffffff000e48947 */ /* 0x000fea000383ffff */
.L_x_3:
[----:B------:R-:W-:Y:S05]  /*0f00*/  BSYNC.RECONVERGENT B1 ;  /* 0x0000000000017941 */ /* 0x000fea0003800200 */
.L_x_2:
[----:B------:R-:W-:Y:S01]  /*0f10*/  ISETP.GT.U32.AND P0, PT, R2, 0x3, PT ;  /* 0x000000030200780c */ /* 0x000fe20003f04070 */
[----:B------:R-:W-:Y:S01]  /*0f20*/  VIADD R14, R14, 0x1 ;  /* 0x000000010e0e7836 */ /* 0x000fe20000000000 */
[--C-:B------:R-:W-:Y:S02]  /*0f30*/  SHF.R.U64 R2, R2, 0x2, R13.reuse ;  /* 0x0000000202027819 */ /* 0x100fe4000000120d */
[----:B------:R-:W-:Y:S02]  /*0f40*/  ISETP.GT.U32.AND.EX P0, PT, R13, RZ, PT, P0 ;  /* 0x000000ff0d00720c */ /* 0x000fe40003f04100 */
[----:B------:R-:W-:-:S11]  /*0f50*/  SHF.R.U32.HI R13, RZ, 0x2, R13 ;  /* 0x00000002ff0d7819 */ /* 0x000fd6000001160d */
[----:B------:R-:W-:Y:S05]  /*0f60*/  @P0 BRA `(.L_x_7) ;  /* 0xfffffff000a80947 */ /* 0x000fea000383ffff */
.L_x_1:
[----:B------:R-:W-:Y:S05]  /*0f70*/  BSYNC.RECONVERGENT B0 ;  /* 0x0000000000007941 */ /* 0x000fea0003800200 */
.L_x_0:
[----:B0-----:R-:W0:Y:S01]  /*0f80*/  S2R R11, SR_TID.X ;  /* 0x00000000000b7919 */ /* 0x001e220000002100 */
[----:B------:R-:W1:Y:S01]  /*0f90*/  LDC.64 R8, c[0x0][0x388] ;  /* 0x0000e200ff087b82 */ /* 0x000e620000000a00 */
[----:B------:R-:W-:Y:S02]  /*0fa0*/  VIADD R2, R12, 0xd9fc63dd ;  /* 0xd9fc63dd0c027836 */ /* 0x000fe40000000000 */
[----:B------:R-:W-:Y:S02]  /*0fb0*/  IMAD.MOV.U32 R10, RZ, RZ, RZ ;  /* 0x000000ffff0a7224 */ /* 0x000fe400078e00ff */
[----:B0-----:R-:W-:Y:S01]  /*0fc0*/  IMAD R13, R0, UR4, R11 ;  /* 0x00000004000d7c24 */ /* 0x001fe2000f8e020b */
[----:B------:R-:W-:-:S03]  /*0fd0*/  UMOV UR4, URZ ;  /* 0x000000ff00047c82 */ /* 0x000fc60008000000 */
[----:B-1----:R-:W-:-:S05]  /*0fe0*/  IMAD.WIDE.U32 R8, R13, 0x30, R8 ;  /* 0x000000300d087825 */ /* 0x002fca00078e0008 */
[----:B------:R0:W-:Y:S04]  /*0ff0*/  STG.E.64 desc[UR6][R8.64+0x18], RZ ;  /* 0x000018ff08007986 */ /* 0x0001e8000c101b06 */
[----:B------:R0:W-:Y:S04]  /*1000*/  STG.E desc[UR6][R8.64+0x20], RZ ;  /* 0x000020ff08007986 */ /* 0x0001e8000c101906 */
[----:B------:R0:W-:Y:S02]  /*1010*/  STG.E.64 desc[UR6][R8.64+0x28], RZ ;  /* 0x000028ff08007986 */ /* 0x0001e4000c101b06 */
.L_x_8:
[----:B------:R-:W-:Y:S01]  /*1020*/  SHF.R.U32.HI R14, RZ, 0x2, R3 ;  /* 0x00000002ff0e7819 */ /* 0x000fe20000011603 */
[----:B------:R-:W-:Y:S01]  /*1030*/  UIADD3 UR4, UPT, UPT, UR4, 0x4, URZ ;  /* 0x0000000404047890 */ /* 0x000fe2000fffe0ff */
[----:B------:R-:W-:Y:S02]  /*1040*/  SHF.R.U32.HI R15, RZ, 0x2, R6 ;  /* 0x00000002ff0f7819 */ /* 0x000fe40000011606 */
[----:B------:R-:W-:Y:S01]  /*1050*/  LOP3.LUT R14, R14, R3, RZ, 0x3c, !PT ;  /* 0x000000030e0e7212 */ /* 0x000fe200078e3cff */
[----:B------:R-:W-:Y:S01]  /*1060*/  IMAD.SHL.U32 R3, R5, 0x10, RZ ;  /* 0x0000001005037824 */ /* 0x000fe200078e00ff */
[----:B------:R-:W-:Y:S01]  /*1070*/  LOP3.LUT R6, R15, R6, RZ, 0x3c, !PT ;  /* 0x000000060f067212 */ /* 0x000fe200078e3cff */
[----:B------:R-:W-:Y:S02]  /*1080*/  UISETP.NE.AND UP0, UPT, UR4, 0x186a0, UPT ;  /* 0x000186a00400788c */ /* 0x000fe4000bf05270 */
[----:B------:R-:W-:-:S05]  /*1090*/  IMAD.SHL.U32 R13, R14, 0x2, RZ ;  /* 0x000000020e0d7824 */ /* 0x000fca00078e00ff */
[----:B------:R-:W-:Y:S01]  /*10a0*/  LOP3.LUT R14, R14, R13, R3, 0x96, !PT ;  /* 0x0000000d0e0e7212 */ /* 0x000fe200078e9603 */
[----:B------:R-:W-:-:S03]  /*10b0*/  IMAD.SHL.U32 R13, R6, 0x2, RZ ;  /* 0x00000002060d7824 */ /* 0x000fc600078e00ff */
[----:B------:R-:W-:Y:S02]  /*10c0*/  LOP3.LUT R15, R14, R5, RZ, 0x3c, !PT ;  /* 0x000000050e0f7212 */ /* 0x000fe400078e3cff */
[----:B------:R-:W-:Y:S02]  /*10d0*/  SHF.R.U32.HI R14, RZ, 0x2, R7 ;  /* 0x00000002ff0e7819 */ /* 0x000fe40000011607 */
[----:B------:R-:W-:Y:S01]  /*10e0*/  SHF.R.U32.HI R16, RZ, 0x2, R15 ;  /* 0x00000002ff107819 */ /* 0x000fe2000001160f */
[----:B------:R-:W-:Y:S01]  /*10f0*/  IMAD.SHL.U32 R3, R15, 0x10, RZ ;  /* 0x000000100f037824 */ /* 0x000fe200078e00ff */
[----:B------:R-:W-:Y:S02]  /*1100*/  LOP3.LUT R14, R14, R7, RZ, 0x3c, !PT ;  /* 0x000000070e0e7212 */ /* 0x000fe400078e3cff */
[----:B------:R-:W-:Y:S02]  /*1110*/  LOP3.LUT R16, R16, R15, RZ, 0x3c, !PT ;  /* 0x0000000f10107212 */ /* 0x000fe400078e3cff */
[----:B------:R-:W-:-:S02]  /*1120*/  LOP3.LUT R6, R6, R13, R3, 0x96, !PT ;  /* 0x0000000d06067212 */ /* 0x000fc400078e9603 */
[----:B------:R-:W-:Y:S02]  /*1130*/  SHF.R.U32.HI R13, RZ, 0x2, R4 ;  /* 0x00000002ff0d7819 */ /* 0x000fe40000011604 */
[----:B------:R-:W-:Y:S01]  /*1140*/  LOP3.LUT R7, R6, R15, RZ, 0x3c, !PT ;  /* 0x0000000f06077212 */ /* 0x000fe200078e3cff */
[----:B------:R-:W-:Y:S01]  /*1150*/  IMAD.SHL.U32 R6, R14, 0x2, RZ ;  /* 0x000000020e067824 */ /* 0x000fe200078e00ff */
[----:B------:R-:W-:Y:S02]  /*1160*/  LOP3.LUT R4, R13, R4, RZ, 0x3c, !PT ;  /* 0x000000040d047212 */ /* 0x000fe400078e3cff */
[----:B------:R-:W-:Y:S01]  /*1170*/  SHF.R.U32.HI R18, RZ, 0x2, R7 ;  /* 0x00000002ff127819 */ /* 0x000fe20000011607 */
[----:B------:R-:W-:-:S03]  /*1180*/  IMAD.SHL.U32 R3, R7, 0x10, RZ ;  /* 0x0000001007037824 */ /* 0x000fc600078e00ff */
[-C--:B------:R-:W-:Y:S02]  /*1190*/  LOP3.LUT R18, R18, R7.reuse, RZ, 0x3c, !PT ;  /* 0x0000000712127212 */ /* 0x080fe400078e3cff */
[----:B------:R-:W-:Y:S02]  /*11a0*/  LOP3.LUT R6, R14, R6, R3, 0x96, !PT ;  /* 0x000000060e067212 */ /* 0x000fe400078e9603 */
[----:B------:R-:W-:Y:S02]  /*11b0*/  SHF.R.U32.HI R14, RZ, 0x2, R5 ;  /* 0x00000002ff0e7819 */ /* 0x000fe40000011605 */
[----:B------:R-:W-:Y:S01]  /*11c0*/  LOP3.LUT R13, R6, R7, RZ, 0x3c, !PT ;  /* 0x00000007060d7212 */ /* 0x000fe200078e3cff */
[----:B------:R-:W-:Y:S01]  /*11d0*/  IMAD.SHL.U32 R6, R4, 0x2, RZ ;  /* 0x0000000204067824 */ /* 0x000fe200078e00ff */
[----:B------:R-:W-:Y:S02]  /*11e0*/  LOP3.LUT R14, R14, R5, RZ, 0x3c, !PT ;  /* 0x000000050e0e7212 */ /* 0x000fe400078e3cff */
[----:B------:R-:W-:Y:S01]  /*11f0*/  SHF.R.U32.HI R20, RZ, 0x2, R13 ;  /* 0x00000002ff147819 */ /* 0x000fe2000001160d */
[----:B------:R-:W-:-:S03]  /*1200*/  IMAD.SHL.U32 R3, R13, 0x10, RZ ;  /* 0x000000100d037824 */ /* 0x000fc600078e00ff */
[-C--:B------:R-:W-:Y:S02]  /*1210*/  LOP3.LUT R20, R20, R13.reuse, RZ, 0x3c, !PT ;  /* 0x0000000d14147212 */ /* 0x080fe400078e3cff */
[----:B------:R-:W-:Y:S01]  /*1220*/  LOP3.LUT R6, R4, R6, R3, 0x96, !PT ;  /* 0x0000000604067212 */ /* 0x000fe200078e9603 */
[----:B------:R-:W-:Y:S01]  /*1230*/  IMAD.IADD R4, R15, 0x1, R2 ;  /* 0x000000010f047824 */ /* 0x000fe200078e0202 */
[----:B------:R-:W-:Y:S01]  /*1240*/  IADD3 R15, PT, PT, R2, 0x587c5, R7 ;  /* 0x000587c5020f7810 */ /* 0x000fe20007ffe007 */
[----:B------:R-:W-:Y:S01]  /*1250*/  IMAD.SHL.U32 R21, R20, 0x2, RZ ;  /* 0x0000000214157824 */ /* 0x000fe200078e00ff */
[----:B------:R-:W-:Y:S01]  /*1260*/  LOP3.LUT R3, R6, R13, RZ, 0x3c, !PT ;  /* 0x0000000d06037212 */ /* 0x000fe200078e3cff */
[----:B------:R-:W-:Y:S01]  /*1270*/  IMAD.SHL.U32 R6, R14, 0x2, RZ ;  /* 0x000000020e067824 */ /* 0x000fe200078e00ff */
[----:B------:R-:W-:-:S03]  /*1280*/  I2FP.F32.U32 R15, R15 ;  /* 0x0000000f000f7245 */ /* 0x000fc60000201000 */
[----:B------:R-:W-:-:S05]  /*1290*/  IMAD.SHL.U32 R5, R3, 0x10, RZ ;  /* 0x0000001003057824 */ /* 0x000fca00078e00ff */
[----:B------:R-:W-:Y:S01]  /*12a0*/  LOP3.LUT R6, R14, R6, R5, 0x96, !PT ;  /* 0x000000060e067212 */ /* 0x000fe200078e9605 */
[----:B------:R-:W-:Y:S01]  /*12b0*/  IMAD.MOV.U32 R14, RZ, RZ, 0x2f800000 ;  /* 0x2f800000ff0e7424 */ /* 0x000fe200078e00ff */
[----:B------:R-:W-:Y:S01]  /*12c0*/  I2FP.F32.U32 R5, R4 ;  /* 0x0000000400057245 */ /* 0x000fe20000201000 */
[----:B------:R-:W-:Y:S01]  /*12d0*/  IMAD.SHL.U32 R4, R16, 0x2, RZ ;  /* 0x0000000210047824 */ /* 0x000fe200078e00ff */
[----:B------:R-:W-:Y:S01]  /*12e0*/  LOP3.LUT R6, R6, R3, RZ, 0x3c, !PT ;  /* 0x0000000306067212 */ /* 0x000fe200078e3cff */
[-C--:B------:R-:W-:Y:S02]  /*12f0*/  FFMA R15, R15, R14.reuse, 1.1641532182693481445e-10 ;  /* 0x2f0000000f0f7423 */ /* 0x080fe4000000000e */
[----:B------:R-:W-:Y:S02]  /*1300*/  FFMA R5, R5, R14, 1.1641532182693481445e-10 ;  /* 0x2f00000005057423 */ /* 0x000fe4000000000e */
[----:B------:R-:W-:-:S05]  /*1310*/  IMAD.SHL.U32 R17, R6, 0x10, RZ ;  /* 0x0000001006117824 */ /* 0x000fca00078e00ff */
[----:B------:R-:W-:Y:S01]  /*1320*/  LOP3.LUT R17, R16, R4, R17, 0x96, !PT ;  /* 0x0000000410117212 */ /* 0x000fe200078e9611 */
[----:B------:R-:W-:Y:S01]  /*1330*/  FMUL R4, R15, R15 ;  /* 0x0000000f0f047220 */ /* 0x000fe20000400000 */
[----:B------:R-:W-:Y:S01]  /*1340*/  IMAD.SHL.U32 R16, R18, 0x2, RZ ;  /* 0x0000000212107824 */ /* 0x000fe200078e00ff */
[C---:B------:R-:W-:Y:S02]  /*1350*/  IADD3 R15, PT, PT, R2.reuse, 0x10974f, R3 ;  /* 0x0010974f020f7810 */ /* 0x040fe40007ffe003 */
[----:B------:R-:W-:Y:S01]  /*1360*/  LOP3.LUT R7, R17, R6, RZ, 0x3c, !PT ;  /* 0x0000000611077212 */ /* 0x000fe200078e3cff */
[----:B------:R-:W-:Y:S01]  /*1370*/  FFMA R5, R5, R5, R4 ;  /* 0x0000000505057223 */ /* 0x000fe20000000004 */
[----:B------:R-:W-:-:S03]  /*1380*/  IADD3 R4, PT, PT, R2, 0xb0f8a, R13 ;  /* 0x000b0f8a02047810 */ /* 0x000fc60007ffe00d */
[----:B------:R-:W-:Y:S01]  /*1390*/  IMAD.SHL.U32 R17, R7, 0x10, RZ ;  /* 0x0000001007117824 */ /* 0x000fe200078e00ff */
[----:B------:R1:W-:Y:S04]  /*13a0*/  F2I.TRUNC.NTZ R13, R5 ;  /* 0x00000005000d7305 */ /* 0x0003e8000020f100 */
[----:B------:R-:W-:Y:S02]  /*13b0*/  LOP3.LUT R16, R18, R16, R17, 0x96, !PT ;  /* 0x0000001012107212 */ /* 0x000fe400078e9611 */
[----:B------:R-:W-:Y:S02]  /*13c0*/  I2FP.F32.U32 R17, R15 ;  /* 0x0000000f00117245 */ /* 0x000fe40000201000 */
[----:B------:R-:W-:Y:S02]  /*13d0*/  I2FP.F32.U32 R15, R4 ;  /* 0x00000004000f7245 */ /* 0x000fe40000201000 */
[----:B------:R-:W-:Y:S01]  /*13e0*/  LOP3.LUT R4, R16, R7, RZ, 0x3c, !PT ;  /* 0x0000000710047212 */ /* 0x000fe200078e3cff */
[-C--:B------:R-:W-:Y:S01]  /*13f0*/  FFMA R17, R17, R14.reuse, 1.1641532182693481445e-10 ;  /* 0x2f00000011117423 */ /* 0x080fe2000000000e */
[----:B------:R-:W-:Y:S01]  /*1400*/  IADD3 R18, PT, PT, R2, 0x1ba6d9, R7 ;  /* 0x001ba6d902127810 */ /* 0x000fe20007ffe007 */
[----:B------:R-:W-:-:S02]  /*1410*/  FFMA R15, R15, R14, 1.1641532182693481445e-10 ;  /* 0x2f0000000f0f7423 */ /* 0x000fc4000000000e */
[----:B------:R-:W-:Y:S02]  /*1420*/  IMAD.SHL.U32 R19, R4, 0x10, RZ ;  /* 0x0000001004137824 */ /* 0x000fe400078e00ff */
[----:B------:R-:W-:Y:S01]  /*1430*/  FMUL R16, R17, R17 ;  /* 0x0000001111107220 */ /* 0x000fe20000400000 */
[----:B------:R-:W-:Y:S02]  /*1440*/  IADD3 R17, PT, PT, R2, 0x161f14, R6 ;  /* 0x00161f1402117810 */ /* 0x000fe40007ffe006 */
[----:B------:R-:W-:Y:S01]  /*1450*/  LOP3.LUT R19, R20, R21, R19, 0x96, !PT ;  /* 0x0000001514137212 */ /* 0x000fe200078e9613 */
[----:B------:R-:W-:Y:S01]  /*1460*/  FFMA R16, R15, R15, R16 ;  /* 0x0000000f0f107223 */ /* 0x000fe20000000010 */
[----:B------:R-:W-:Y:S02]  /*1470*/  I2FP.F32.U32 R15, R18 ;  /* 0x00000012000f7245 */ /* 0x000fe40000201000 */
[----:B-1----:R-:W-:Y:S02]  /*1480*/  LOP3.LUT R5, R19, R4, RZ, 0x3c, !PT ;  /* 0x0000000413057212 */ /* 0x002fe400078e3cff */
[C---:B------:R-:W-:Y:S01]  /*1490*/  IADD3 R19, PT, PT, R2.reuse, 0x212e9e, R4 ;  /* 0x00212e9e02137810 */ /* 0x040fe20007ffe004 */
[----:B------:R-:W-:Y:S01]  /*14a0*/  FFMA R15, R15, R14, 1.1641532182693481445e-10 ;  /* 0x2f0000000f0f7423 */ /* 0x000fe2000000000e */
[C---:B------:R-:W-:Y:S01]  /*14b0*/  IADD3 R20, PT, PT, R2.reuse, 0x26b663, R5 ;  /* 0x0026b66302147810 */ /* 0x040fe20007ffe005 */
[----:B------:R-:W-:Y:S01]  /*14c0*/  F2I.TRUNC.NTZ R16, R16 ;  /* 0x0000001000107305 */ /* 0x000fe2000020f100 */
[----:B------:R-:W-:Y:S01]  /*14d0*/  I2FP.F32.U32 R17, R17 ;  /* 0x0000001100117245 */ /* 0x000fe20000201000 */
[----:B------:R-:W-:Y:S01]  /*14e0*/  FMUL R18, R15, R15 ;  /* 0x0000000f0f127220 */ /* 0x000fe20000400000 */
[----:B------:R-:W-:Y:S01]  /*14f0*/  I2FP.F32.U32 R15, R20 ;  /* 0x00000014000f7245 */ /* 0x000fe20000201000 */
[----:B------:R-:W-:Y:S01]  /*1500*/  VIADD R2, R2, 0x2c3e28 ;  /* 0x002c3e2802027836 */ /* 0x000fe20000000000 */
[----:B------:R-:W-:Y:S01]  /*1510*/  I2FP.F32.U32 R19, R19 ;  /* 0x0000001300137245 */ /* 0x000fe20000201000 */
[----:B------:R-:W-:-:S02]  /*1520*/  FFMA R17, R17, R14, 1.1641532182693481445e-10 ;  /* 0x2f00000011117423 */ /* 0x000fc4000000000e */
[-C--:B------:R-:W-:Y:S02]  /*1530*/  FFMA R15, R15, R14.reuse, 1.1641532182693481445e-10 ;  /* 0x2f0000000f0f7423 */ /* 0x080fe4000000000e */
[----:B------:R-:W-:Y:S01]  /*1540*/  FFMA R19, R19, R14, 1.1641532182693481445e-10 ;  /* 0x2f00000013137423 */ /* 0x000fe2000000000e */
[----:B------:R-:W-:Y:S01]  /*1550*/  FFMA R18, R17, R17, R18 ;  /* 0x0000001111127223 */ /* 0x000fe20000000012 */
[----:B------:R-:W-:-:S04]  /*1560*/  FMUL R14, R15, R15 ;  /* 0x0000000f0f0e7220 */ /* 0x000fc80000400000 */
[----:B------:R-:W-:Y:S01]  /*1570*/  FFMA R14, R19, R19, R14 ;  /* 0x00000013130e7223 */ /* 0x000fe2000000000e */
[----:B------:R-:W1:Y:S08]  /*1580*/  F2I.TRUNC.NTZ R18, R18 ;  /* 0x0000001200127305 */ /* 0x000e70000020f100 */
[----:B------:R-:W2:Y:S01]  /*1590*/  F2I.TRUNC.NTZ R14, R14 ;  /* 0x0000000e000e7305 */ /* 0x000ea2000020f100 */
[----:B-1----:R-:W-:-:S04]  /*15a0*/  IADD3 R13, PT, PT, R18, R13, R16 ;  /* 0x0000000d120d7210 */ /* 0x002fc80007ffe010 */
[----:B--2---:R-:W-:-:S05]  /*15b0*/  IADD3 R10, PT, PT, R10, -R13, -R14 ;  /* 0x8000000d0a0a7210 */ /* 0x004fca0007ffe80e */
[----:B------:R-:W-:Y:S01]  /*15c0*/  VIADD R10, R10, 0x4 ;  /* 0x000000040a0a7836 */ /* 0x000fe20000000000 */
[----:B------:R-:W-:Y:S06]  /*15d0*/  BRA.U UP0, `(.L_x_8) ;  /* 0xfffffff900907547 */ /* 0x000fec000b83ffff */
[----:B------:R-:W1:Y:S01]  /*15e0*/  S2R R13, SR_CgaCtaId ;  /* 0x00000000000d7919 */ /* 0x000e620000008800 */
[----:B------:R-:W-:Y:S01]  /*15f0*/  MOV R2, 0x400 ;  /* 0x0000040000027802 */ /* 0x000fe20000000f00 */
[----:B------:R-:W-:Y:S01]  /*1600*/  VIADD R12, R12, 0xba8cce58 ;  /* 0xba8cce580c0c7836 */ /* 0x000fe20000000000 */
[----:B------:R-:W-:Y:S01]  /*1610*/  ISETP.NE.AND P0, PT, R11, RZ, PT ;  /* 0x000000ff0b00720c */ /* 0x000fe20003f05270 */
[----:B------:R2:W-:Y:S04]  /*1620*/  STG.E.64 desc[UR6][R8.64+0x8], R6 ;  /* 0x0000080608007986 */ /* 0x0005e8000c101b06 */
[----:B------:R2:W-:Y:S01]  /*1630*/  STG.E.64 desc[UR6][R8.64+0x10], R4 ;  /* 0x0000100408007986 */ /* 0x0005e2000c101b06 */
[----:B-1----:R-:W-:Y:S01]  /*1640*/  LEA R2, R13, R2, 0x18 ;  /* 0x000000020d027211 */ /* 0x002fe200078ec0ff */
[----:B------:R-:W-:-:S04]  /*1650*/  IMAD.MOV.U32 R13, RZ, RZ, R3 ;  /* 0x000000ffff0d7224 */ /* 0x000fc800078e0003 */
[----:B------:R-:W-:Y:S01]  /*1660*/  IMAD R11, R11, 0x4, R2 ;  /* 0x000000040b0b7824 */ /* 0x000fe200078e0202 */
[----:B------:R2:W-:Y:S04]  /*1670*/  STG.E.64 desc[UR6][R8.64], R12 ;  /* 0x0000000c08007986 */ /* 0x0005e8000c101b06 */
[----:B------:R2:W-:Y:S01]  /*1680*/  STS [R11], R10 ;  /* 0x0000000a0b007388 */ /* 0x0005e20000000800 */
[----:B------:R-:W-:Y:S06]  /*1690*/  BAR.SYNC.DEFER_BLOCKING 0x0 ;  /* 0x0000000000007b1d */ /* 0x000fec0000010000 */
[----:B------:R-:W-:Y:S05]  /*16a0*/  @P0 EXIT ;  /* 0x000000000000094d */ /* 0x000fea0003800000 */
[C---:B------:R-:W-:Y:S01]  /*16b0*/  ISETP.GE.U32.AND P0, PT, R0.reuse, 0x10, PT ;  /* 0x000000100000780c */ /* 0x040fe20003f06070 */
[----:B------:R-:W-:Y:S01]  /*16c0*/  IMAD.MOV.U32 R3, RZ, RZ, RZ ;  /* 0x000000ffff037224 */ /* 0x000fe200078e00ff */
[----:B------:R-:W-:Y:S01]  /*16d0*/  LOP3.LUT R23, R0, 0xf, RZ, 0xc0, !PT ;  /* 0x0000000f00177812 */ /* 0x000fe200078ec0ff */
[----:B------:R-:W-:-:S03]  /*16e0*/  IMAD.MOV.U32 R20, RZ, RZ, RZ ;  /* 0x000000ffff147224 */ /* 0x000fc600078e00ff */
[----:B------:R-:W-:-:S07]  /*16f0*/  ISETP.NE.AND P1, PT, R23, RZ, PT ;  /* 0x000000ff1700720c */ /* 0x000fce0003f25270 */
[----:B------:R-:W-:Y:S06]  /*1700*/  @!P0 BRA `(.L_x_9) ;  /* 0x0000000000548947 */ /* 0x000fec0003800000 */
[----:B------:R-:W-:Y:S01]  /*1710*/  LOP3.LUT R22, R0, 0xfffffff0, RZ, 0xc0, !PT ;  /* 0xfffffff000167812 */ /* 0x000fe200078ec0ff */
[----:B------:R-:W-:Y:S01]  /*1720*/  VIADD R21, R2, 0x20 ;  /* 0x0000002002157836 */ /* 0x000fe20000000000 */
[----:B------:R-:W-:Y:S01]  /*1730*/  LOP3.LUT R3, R0, 0x7f0, RZ, 0xc0, !PT ;  /* 0x000007f000037812 */ /* 0x000fe200078ec0ff */
[----:B------:R-:W-:Y:S02]  /*1740*/  IMAD.MOV.U32 R20, RZ, RZ, RZ ;  /* 0x000000ffff147224 */ /* 0x000fe400078e00ff */
[----:B------:R-:W-:-:S07]  /*1750*/  IMAD.MOV R22, RZ, RZ, -R22 ;  /* 0x000000ffff167224 */ /* 0x000fce00078e0a16 */
.L_x_10:
[----:B--2---:R-:W1:Y:S01]  /*1760*/  LDS.128 R4, [R21+-0x20] ;  /* 0xffffe00015047984 */ /* 0x004e620000000c00 */
[----:B------:R-:W-:-:S03]  /*1770*/  VIADD R22, R22, 0x10 ;  /* 0x0000001016167836 */ /* 0x000fc60000000000 */
[----:B0-----:R-:W0:Y:S02]  /*1780*/  LDS.128 R8, [R21+-0x10] ;  /* 0xfffff00015087984 */ /* 0x001e240000000c00 */
[----:B------:R-:W-:Y:S02]  /*1790*/  ISETP.NE.AND P0, PT, R22, RZ, PT ;  /* 0x000000ff1600720c */ /* 0x000fe40003f05270 */
[----:B------:R-:W2:Y:S04]  /*17a0*/  LDS.128 R12, [R21] ;  /* 0x00000000150c7984 */ /* 0x000ea80000000c00 */
[----:B------:R3:W4:Y:S02]  /*17b0*/  LDS.128 R16, [R21+0x10] ;  /* 0x0000100015107984 */ /* 0x0007240000000c00 */
[----:B---3--:R-:W-:Y:S01]  /*17c0*/  VIADD R21, R21, 0x40 ;  /* 0x0000004015157836 */ /* 0x008fe20000000000 */
[----:B-1----:R-:W-:-:S04]  /*17d0*/  IADD3 R4, PT, PT, R5, R4, R20 ;  /* 0x0000000405047210 */ /* 0x002fc80007ffe014 */
[----:B------:R-:W-:-:S04]  /*17e0*/  IADD3 R4, PT, PT, R7, R6, R4 ;  /* 0x0000000607047210 */ /* 0x000fc80007ffe004 */
[----:B0-----:R-:W-:-:S04]  /*17f0*/  IADD3 R4, PT, PT, R9, R8, R4 ;  /* 0x0000000809047210 */ /* 0x001fc80007ffe004 */
[----:B------:R-:W-:-:S04]  /*1800*/  IADD3 R4, PT, PT, R11, R10, R4 ;  /* 0x0000000a0b047210 */ /* 0x000fc80007ffe004 */
[----:B--2---:R-:W-:-:S04]  /*1810*/  IADD3 R4, PT, PT, R13, R12, R4 ;  /* 0x0000000c0d047210 */ /* 0x004fc80007ffe004 */
[----:B------:R-:W-:-:S04]  /*1820*/  IADD3 R4, PT, PT, R15, R14, R4 ;  /* 0x0000000e0f047210 */ /* 0x000fc80007ffe004 */
[----:B----4-:R-:W-:-:S04]  /*1830*/  IADD3 R4, PT, PT, R17, R16, R4 ;  /* 0x0000001011047210 */ /* 0x010fc80007ffe004 */
[----:B------:R-:W-:Y:S01]  /*1840*/  IADD3 R20, PT, PT, R19, R18, R4 ;  /* 0x0000001213147210 */ /* 0x000fe20007ffe004 */
[----:B------:R-:W-:Y:S06]  /*1850*/  @P0 BRA `(.L_x_10) ;  /* 0xfffffffc00c00947 */ /* 0x000fec000383ffff */
.L_x_9:
[----:B------:R-:W-:Y:S05]  /*1860*/  @!P1 BRA `(.L_x_11) ;  /* 0x0000000000789947 */ /* 0x000fea0003800000 */
[----:B------:R-:W-:Y:S02]  /*1870*/  ISETP.GE.U32.AND P0, PT, R23, 0x8, PT ;  /* 0x000000081700780c */ /* 0x000fe40003f06070 */
[----:B--2---:R-:W-:-:S04]  /*1880*/  LOP3.LUT R13, R0, 0x7, RZ, 0xc0, !PT ;  /* 0x00000007000d7812 */ /* 0x004fc800078ec0ff */
[----:B------:R-:W-:-:S07]  /*1890*/  ISETP.NE.AND P1, PT, R13, RZ, PT ;  /* 0x000000ff0d00720c */ /* 0x000fce0003f25270 */
[----:B------:R-:W-:Y:S06]  /*18a0*/  @!P0 BRA `(.L_x_12) ;  /* 0x0000000000208947 */ /* 0x000fec0003800000 */
[C---:B------:R-:W-:Y:S02]  /*18b0*/  IMAD R12, R3.reuse, 0x4, R2 ;  /* 0x00000004030c7824 */ /* 0x040fe400078e0202 */
[----:B------:R-:W-:-:S03]  /*18c0*/  VIADD R3, R3, 0x8 ;  /* 0x0000000803037836 */ /* 0x000fc60000000000 */
[----:B------:R-:W1:Y:S04]  /*18d0*/  LDS.128 R4, [R12] ;  /* 0x000000000c047984 */ /* 0x000e680000000c00 */
[----:B0-----:R-:W0:Y:S01]  /*18e0*/  LDS.128 R8, [R12+0x10] ;  /* 0x000010000c087984 */ /* 0x001e220000000c00 */
[----:B-1----:R-:W-:-:S04]  /*18f0*/  IADD3 R4, PT, PT, R5, R4, R20 ;  /* 0x0000000405047210 */ /* 0x002fc80007ffe014 */
[----:B------:R-:W-:-:S04]  /*1900*/  IADD3 R4, PT, PT, R7, R6, R4 ;  /* 0x0000000607047210 */ /* 0x000fc80007ffe004 */
[----:B0-----:R-:W-:-:S04]  /*1910*/  IADD3 R4, PT, PT, R9, R8, R4 ;  /* 0x0000000809047210 */ /* 0x001fc80007ffe004 */
[----:B------:R-:W-:-:S07]  /*1920*/  IADD3 R20, PT, PT, R11, R10, R4 ;  /* 0x0000000a0b147210 */ /* 0x000fce0007ffe004 */
.L_x_12:
[----:B------:R-:W-:Y:S05]  /*1930*/  @!P1 BRA `(.L_x_11) ;  /* 0x0000000000449947 */ /* 0x000fea0003800000 */
[----:B------:R-:W-:Y:S02]  /*1940*/  ISETP.GE.U32.AND P0, PT, R13, 0x4, PT ;  /* 0x000000040d00780c */ /* 0x000fe40003f06070 */
[----:B------:R-:W-:-:S04]  /*1950*/  LOP3.LUT R0, R0, 0x3, RZ, 0xc0, !PT ;  /* 0x0000000300007812 */ /* 0x000fc800078ec0ff */
[----:B------:R-:W-:-:S07]  /*1960*/  ISETP.NE.AND P1, PT, R0, RZ, PT ;  /* 0x000000ff0000720c */ /* 0x000fce0003f25270 */
[C---:B------:R-:W-:Y:S02]  /*1970*/  @P0 IMAD R4, R3.reuse, 0x4, R2 ;  /* 0x0000000403040824 */ /* 0x040fe400078e0202 */
[----:B------:R-:W-:-:S04]  /*1980*/  @P0 VIADD R3, R3, 0x4 ;  /* 0x0000000403030836 */ /* 0x000fc80000000000 */
[----:B------:R-:W1:Y:S02]  /*1990*/  @P0 LDS.128 R4, [R4] ;  /* 0x0000000004040984 */ /* 0x000e640000000c00 */
[----:B-1----:R-:W-:-:S04]  /*19a0*/  @P0 IADD3 R5, PT, PT, R5, R4, R20 ;  /* 0x0000000405050210 */ /* 0x002fc80007ffe014 */
[----:B------:R-:W-:Y:S01]  /*19b0*/  @P0 IADD3 R20, PT, PT, R7, R6, R5 ;  /* 0x0000000607140210 */ /* 0x000fe20007ffe005 */
[----:B------:R-:W-:Y:S06]  /*19c0*/  @!P1 BRA `(.L_x_11) ;  /* 0x0000000000209947 */ /* 0x000fec0003800000 */
[----:B------:R-:W-:Y:S02]  /*19d0*/  IMAD R2, R3, 0x4, R2 ;  /* 0x0000000403027824 */ /* 0x000fe400078e0202 */
[----:B------:R-:W-:-:S07]  /*19e0*/  IMAD.MOV R0, RZ, RZ, -R0 ;  /* 0x000000ffff007224 */ /* 0x000fce00078e0a00 */
.L_x_13:
[----:B------:R1:W2:Y:S01]  /*19f0*/  LDS R3, [R2] ;  /* 0x0000000002037984 */ /* 0x0002a20000000800 */
[----:B------:R-:W-:-:S05]  /*1a00*/  VIADD R0, R0, 0x1 ;  /* 0x0000000100007836 */ /* 0x000fca0000000000 */
[----:B------:R-:W-:Y:S01]  /*1a10*/  ISETP.NE.AND P0, PT, R0, RZ, PT ;  /* 0x000000ff0000720c */ /* 0x000fe20003f05270 */
[----:B-1----:R-:W-:Y:S02]  /*1a20*/  VIADD R2, R2, 0x4 ;  /* 0x0000000402027836 */ /* 0x002fe40000000000 */
[----:B--2---:R-:W-:-:S10]  /*1a30*/  IMAD.IADD R20, R3, 0x1, R20 ;  /* 0x0000000103147824 */ /* 0x004fd400078e0214 */
[----:B------:R-:W-:Y:S05]  /*1a40*/  @P0 BRA `(.L_x_13) ;  /* 0xfffffffc00e80947 */ /* 0x000fea000383ffff */
.L_x_11:
[----:B------:R-:W1:Y:S02]  /*1a50*/  LDC.64 R2, c[0x0][0x380] ;  /* 0x0000e000ff027b82 */ /* 0x000e640000000a00 */
[----:B-1----:R-:W-:Y:S01]  /*1a60*/  REDG.E.ADD.STRONG.GPU desc[UR6][R2.64], R20 ;  /* 0x000000140200798e */ /* 0x002fe2000c12e106 */
[----:B------:R-:W-:Y:S05]  /*1a70*/  EXIT ;  /* 0x000000000000794d */ /* 0x000fea0003800000 */
.L_x_14:
[----:B------:R-:W-:-:S00]  /*1a80*/  BRA `(.L_x_14) ;  /* 0xfffffffc00fc7947 */ /* 0x000fc0000383ffff */
[----:B------:R-:W-:-:S00]  /*1a90*/  NOP ;  /* 0x0000000000007918 */ /* 0x000fc00000000000 */
        /* <DEDUP_REMOVED lines=14> */
.L_x_15:


//--------------------- .nv.global.init           --------------------------
	.section	.nv.global.init,"aw",@progbits
	.align	4
.nv.global.init:
	.type		mrg32k3aM1SubSeq,@object
	.size		mrg32k3aM1SubSeq,(mrg32k3aM2SubSeq - mrg32k3aM1SubSeq)
mrg32k3aM1SubSeq:
        /*0000*/ 	.byte	0x0b, 0xcc, 0xee, 0x04, 0x73, 0x29, 0x8b, 0x6f, 0xf6, 0x53, 0x03, 0xf6, 0x23, 0xf6, 0xea, 0xda
        /* <DEDUP_REMOVED lines=125> */
	.type		mrg32k3aM2SubSeq,@object
	.size		mrg32k3aM2SubSeq,(mrg32k3aM1 - mrg32k3aM2SubSeq)
mrg32k3aM2SubSeq:
        /* <DEDUP_REMOVED lines=126> */
	.type		mrg32k3aM1,@object
	.size		mrg32k3aM1,(mrg32k3aM1Seq - mrg32k3aM1)
mrg32k3aM1:
        /* <DEDUP_REMOVED lines=144> */
	.type		mrg32k3aM1Seq,@object
	.size		mrg32k3aM1Seq,(mrg32k3aM2 - mrg32k3aM1Seq)
mrg32k3aM1Seq:
        /* <DEDUP_REMOVED lines=144> */
	.type		mrg32k3aM2,@object
	.size		mrg32k3aM2,(mrg32k3aM2Seq - mrg32k3aM2)
mrg32k3aM2:
        /* <DEDUP_REMOVED lines=144> */
	.type		mrg32k3aM2Seq,@object
	.size		mrg32k3aM2Seq,(precalc_xorwow_matrix - mrg32k3aM2Seq)
mrg32k3aM2Seq:
        /* <DEDUP_REMOVED lines=144> */
	.type		precalc_xorwow_matrix,@object
	.size		precalc_xorwow_matrix,(precalc_xorwow_offset_matrix - precalc_xorwow_matrix)
precalc_xorwow_matrix:
        /* <DEDUP_REMOVED lines=6400> */
	.type		precalc_xorwow_offset_matrix,@object
	.size		precalc_xorwow_offset_matrix,(.L_1 - precalc_xorwow_offset_matrix)
precalc_xorwow_offset_matrix:
        /* <DEDUP_REMOVED lines=6400> */
.L_1:


//--------------------- .nv.shared._Z4ornlPjP17curandStateXORWOW --------------------------
	.section	.nv.shared._Z4ornlPjP17curandStateXORWOW,"aw",@nobits
	.sectionflags	@""
	.align	4
.nv.shared._Z4ornlPjP17curandStateXORWOW:
	.zero		2048


//--------------------- .nv.shared.reserved.0     --------------------------
	.section	.nv.shared.reserved.0,"aw",@nobits
	.weak		__nv_reservedSMEM_offset_0_alias
	.size		__nv_reservedSMEM_offset_0_alias, 0, 64
	.other		__nv_reservedSMEM_offset_0_alias,@"STO_CUDA_RESERVED_SHARED STV_DEFAULT"
__nv_reservedSMEM_offset_0_alias:
	.zero		0
	.zero		64


//--------------------- .nv.constant0._Z4ornlPjP17curandStateXORWOW --------------------------
	.section	.nv.constant0._Z4ornlPjP17curandStateXORWOW,"a",@progbits
	.sectionflags	@""
	.align	4
.nv.constant0._Z4ornlPjP17curandStateXORWOW:
	.zero		912


//--------------------- SYMBOLS --------------------------

	.type		.nv.reservedSmem.offset0,@object
	.size		.nv.reservedSmem.offset0,0x4
	.type		.nv.reservedSmem.cap,@object
	.size		.nv.reservedSmem.cap,0x4
